def matmul_kernel(
    a_ptr,
    b_ptr,
    c_ptr,
    M,
    N,
    K,
    stride_am,
    stride_ak,
    stride_bk,
    stride_bn,
    stride_cm,
    stride_cn,
    BLOCK_M: tl.constexpr,
    BLOCK_N: tl.constexpr,
    BLOCK_K: tl.constexpr,
    GROUP_M: tl.constexpr,
):
    pid = tl.program_id(axis=0)
    num_pid_m = tl.cdiv(M, BLOCK_M)
    num_pid_n = tl.cdiv(N, BLOCK_N)
    num_pid_in_group = GROUP_M * num_pid_n
    group_id = pid // num_pid_in_group
    first_pid_m = group_id * GROUP_M
    group_size_m = min(num_pid_m - first_pid_m, GROUP_M)
    pid_m = first_pid_m + ((pid % num_pid_in_group) % group_size_m)
    pid_n = (pid % num_pid_in_group) // group_size_m

    offs_am = (pid_m * BLOCK_M + tl.arange(0, BLOCK_M)) % M
    offs_bn = (pid_n * BLOCK_N + tl.arange(0, BLOCK_N)) % N
    offs_k = tl.arange(0, BLOCK_K)
    a_ptrs = a_ptr + offs_am[:, None] * stride_am + offs_k[None, :] * stride_ak
    b_ptrs = b_ptr + offs_k[:, None] * stride_bk + offs_bn[None, :] * stride_bn

    acc = tl.zeros((BLOCK_M, BLOCK_N), dtype=tl.float32)
    for kk in range(0, tl.cdiv(K, BLOCK_K)):
        a = tl.load(a_ptrs, mask=offs_k[None, :] < K - kk * BLOCK_K, other=0.0)
        b = tl.load(b_ptrs, mask=offs_k[:, None] < K - kk * BLOCK_K, other=0.0)
        acc = tl.dot(a, b, acc)
        a_ptrs += BLOCK_K * stride_ak
        b_ptrs += BLOCK_K * stride_bk

    c = acc.to(c_ptr.dtype.element_ty)
    offs_cm = pid_m * BLOCK_M + tl.arange(0, BLOCK_M)
    offs_cn = pid_n * BLOCK_N + tl.arange(0, BLOCK_N)
    c_ptrs = c_ptr + offs_cm[:, None] * stride_cm + offs_cn[None, :] * stride_cn
    mask = (offs_cm[:, None] < M) & (offs_cn[None, :] < N)
    tl.store(c_ptrs, c, mask=mask)

# config = {"BLOCK_K": 128, "BLOCK_M": 128, "BLOCK_N": 64, "GROUP_M": 8, "arch": "sm_90", "dtype": "fp32", "num_ctas": 1, "num_stages": 3, "num_warps": 8}
# arch = sm_90


// ===== COMPILED SASS (sm_90a) =====

	.target	sm_90a

	.elftype	@"ET_EXEC"


//--------------------- .note.nv.tkinfo           --------------------------
	.section	.note.nv.tkinfo,"",@"SHT_NOTE"
	.sectionflags	@"SHF_NOTE_NV_TKINFO"
	.tkinfo
        /*0018*/ 	.word	0x00000002
        /*0030*/ 	.string	""
        /*0030*/ 	.string	"ptxas"
        /*0030*/ 	.string	"Cuda compilation tools, release 13.0, V13.0.88"
        /*0030*/ 	.string	"Build cuda_13.0.r13.0/compiler.36424714_0"
        /*0030*/ 	.string	"-v  -suppress-debug-info  -lineinfo  -arch sm_90a "



//--------------------- .note.nv.cuinfo           --------------------------
	.section	.note.nv.cuinfo,"",@"SHT_NOTE"
	.sectionflags	@"SHF_NOTE_NV_CUINFO"
        /*0018*/ 	.short	0x0002
        /*001a*/ 	.short	0x005a
        /*001c*/ 	.short	0x0082
	.zero		2


//--------------------- .nv.info                  --------------------------
	.section	.nv.info,"",@"SHT_CUDA_INFO"
	.align	4


	//----- nvinfo : EIATTR_REGCOUNT
	.align		4
        /*0000*/ 	.byte	0x04, 0x2f
        /*0002*/ 	.short	(.L_1 - .L_0)
	.align		4
.L_0:
        /*0004*/ 	.word	index@(matmul_kernel)
        /*0008*/ 	.word	0x000000ff


	//----- nvinfo : EIATTR_FRAME_SIZE
	.align		4
.L_1:
        /*000c*/ 	.byte	0x04, 0x11
        /*000e*/ 	.short	(.L_3 - .L_2)
	.align		4
.L_2:
        /*0010*/ 	.word	index@(matmul_kernel)
        /*0014*/ 	.word	0x000000e8


	//----- nvinfo : EIATTR_MIN_STACK_SIZE
	.align		4
.L_3:
        /*0018*/ 	.byte	0x04, 0x12
        /*001a*/ 	.short	(.L_5 - .L_4)
	.align		4
.L_4:
        /*001c*/ 	.word	index@(matmul_kernel)
        /*0020*/ 	.word	0x000000e8
.L_5:


//--------------------- .nv.compat                --------------------------
	.section	.nv.compat,"",@"SHT_CUDA_COMPAT_INFO"
	.align	4
        /*0000*/ 	.byte	0x02, 0x09, 0x01, 0x00, 0x02, 0x02, 0x04, 0x00, 0x02, 0x05, 0x05, 0x00, 0x03, 0x07, 0x01, 0x01
        /*0010*/ 	.byte	0x02, 0x03, 0x00, 0x00, 0x02, 0x06, 0x01, 0x00, 0x04, 0x0b, 0x08, 0x00, 0x00, 0x00, 0x00, 0x00
        /*0020*/ 	.byte	0x00, 0x00, 0x00, 0x00


//--------------------- .nv.info.matmul_kernel    --------------------------
	.section	.nv.info.matmul_kernel,"",@"SHT_CUDA_INFO"
	.sectionflags	@""
	.align	4


	//----- nvinfo : EIATTR_CUDA_API_VERSION
	.align		4
        /*0000*/ 	.byte	0x04, 0x37
        /*0002*/ 	.short	(.L_7 - .L_6)
.L_6:
        /*0004*/ 	.word	0x00000082


	//----- nvinfo : EIATTR_KPARAM_INFO
	.align		4
.L_7:
        /*0008*/ 	.byte	0x04, 0x17
        /*000a*/ 	.short	(.L_9 - .L_8)
.L_8:
        /*000c*/ 	.word	0x00000000
        /*0010*/ 	.short	0x000d
        /*0012*/ 	.short	0x0048
        /*0014*/ 	.byte	0x00, 0xf4, 0x21, 0x00


	//----- nvinfo : EIATTR_KPARAM_INFO
	.align		4
.L_9:
        /*0018*/ 	.byte	0x04, 0x17
        /*001a*/ 	.short	(.L_11 - .L_10)
.L_10:
        /*001c*/ 	.word	0x00000000
        /*0020*/ 	.short	0x000c
        /*0022*/ 	.short	0x0040
        /*0024*/ 	.byte	0x00, 0xf4, 0x21, 0x00


	//----- nvinfo : EIATTR_KPARAM_INFO
	.align		4
.L_11:
        /*0028*/ 	.byte	0x04, 0x17
        /*002a*/ 	.short	(.L_13 - .L_12)
.L_12:
        /*002c*/ 	.word	0x00000000
        /*0030*/ 	.short	0x000b
        /*0032*/ 	.short	0x0038
        /*0034*/ 	.byte	0x00, 0xf0, 0x11, 0x00


	//----- nvinfo : EIATTR_KPARAM_INFO
	.align		4
.L_13:
        /*0038*/ 	.byte	0x04, 0x17
        /*003a*/ 	.short	(.L_15 - .L_14)
.L_14:
        /*003c*/ 	.word	0x00000000
        /*0040*/ 	.short	0x000a
        /*0042*/ 	.short	0x0034
        /*0044*/ 	.byte	0x00, 0xf0, 0x11, 0x00


	//----- nvinfo : EIATTR_KPARAM_INFO
	.align		4
.L_15:
        /*0048*/ 	.byte	0x04, 0x17
        /*004a*/ 	.short	(.L_17 - .L_16)
.L_16:
        /*004c*/ 	.word	0x00000000
        /*0050*/ 	.short	0x0009
        /*0052*/ 	.short	0x0030
        /*0054*/ 	.byte	0x00, 0xf0, 0x11, 0x00


	//----- nvinfo : EIATTR_KPARAM_INFO
	.align		4
.L_17:
        /*0058*/ 	.byte	0x04, 0x17
        /*005a*/ 	.short	(.L_19 - .L_18)
.L_18:
        /*005c*/ 	.word	0x00000000
        /*0060*/ 	.short	0x0008
        /*0062*/ 	.short	0x002c
        /*0064*/ 	.byte	0x00, 0xf0, 0x11, 0x00


	//----- nvinfo : EIATTR_KPARAM_INFO
	.align		4
.L_19:
        /*0068*/ 	.byte	0x04, 0x17
        /*006a*/ 	.short	(.L_21 - .L_20)
.L_20:
        /*006c*/ 	.word	0x00000000
        /*0070*/ 	.short	0x0007
        /*0072*/ 	.short	0x0028
        /*0074*/ 	.byte	0x00, 0xf0, 0x11, 0x00


	//----- nvinfo : EIATTR_KPARAM_INFO
	.align		4
.L_21:
        /*0078*/ 	.byte	0x04, 0x17
        /*007a*/ 	.short	(.L_23 - .L_22)
.L_22:
        /*007c*/ 	.word	0x00000000
        /*0080*/ 	.short	0x0006
        /*0082*/ 	.short	0x0024
        /*0084*/ 	.byte	0x00, 0xf0, 0x11, 0x00


	//----- nvinfo : EIATTR_KPARAM_INFO
	.align		4
.L_23:
        /*0088*/ 	.byte	0x04, 0x17
        /*008a*/ 	.short	(.L_25 - .L_24)
.L_24:
        /*008c*/ 	.word	0x00000000
        /*0090*/ 	.short	0x0005
        /*0092*/ 	.short	0x0020
        /*0094*/ 	.byte	0x00, 0xf0, 0x11, 0x00


	//----- nvinfo : EIATTR_KPARAM_INFO
	.align		4
.L_25:
        /*0098*/ 	.byte	0x04, 0x17
        /*009a*/ 	.short	(.L_27 - .L_26)
.L_26:
        /*009c*/ 	.word	0x00000000
        /*00a0*/ 	.short	0x0004
        /*00a2*/ 	.short	0x001c
        /*00a4*/ 	.byte	0x00, 0xf0, 0x11, 0x00


	//----- nvinfo : EIATTR_KPARAM_INFO
	.align		4
.L_27:
        /*00a8*/ 	.byte	0x04, 0x17
        /*00aa*/ 	.short	(.L_29 - .L_28)
.L_28:
        /*00ac*/ 	.word	0x00000000
        /*00b0*/ 	.short	0x0003
        /*00b2*/ 	.short	0x0018
        /*00b4*/ 	.byte	0x00, 0xf0, 0x11, 0x00


	//----- nvinfo : EIATTR_KPARAM_INFO
	.align		4
.L_29:
        /*00b8*/ 	.byte	0x04, 0x17
        /*00ba*/ 	.short	(.L_31 - .L_30)
.L_30:
        /*00bc*/ 	.word	0x00000000
        /*00c0*/ 	.short	0x0002
        /*00c2*/ 	.short	0x0010
        /*00c4*/ 	.byte	0x00, 0xf4, 0x21, 0x00


	//----- nvinfo : EIATTR_KPARAM_INFO
	.align		4
.L_31:
        /*00c8*/ 	.byte	0x04, 0x17
        /*00ca*/ 	.short	(.L_33 - .L_32)
.L_32:
        /*00cc*/ 	.word	0x00000000
        /*00d0*/ 	.short	0x0001
        /*00d2*/ 	.short	0x0008
        /*00d4*/ 	.byte	0x00, 0xf4, 0x21, 0x00


	//----- nvinfo : EIATTR_KPARAM_INFO
	.align		4
.L_33:
        /*00d8*/ 	.byte	0x04, 0x17
        /*00da*/ 	.short	(.L_35 - .L_34)
.L_34:
        /*00dc*/ 	.word	0x00000000
        /*00e0*/ 	.short	0x0000
        /*00e2*/ 	.short	0x0000
        /*00e4*/ 	.byte	0x00, 0xf4, 0x21, 0x00


	//----- nvinfo : EIATTR_SPARSE_MMA_MASK
	.align		4
.L_35:
        /*00e8*/ 	.byte	0x03, 0x50
        /*00ea*/ 	.short	0x0000


	//----- nvinfo : EIATTR_MAXREG_COUNT
	.align		4
        /*00ec*/ 	.byte	0x03, 0x1b
        /*00ee*/ 	.short	0x00ff


	//----- nvinfo : EIATTR_NUM_BARRIERS
	.align		4
        /*00f0*/ 	.byte	0x02, 0x4c
        /*00f2*/ 	.byte	0x01
	.zero		1


	//----- nvinfo : EIATTR_ANNOTATIONS
	.align		4
        /*00f4*/ 	.byte	0x04, 0x55
        /*00f6*/ 	.short	(.L_37 - .L_36)


	//   ....[0]....
.L_36:
        /*00f8*/ 	.word	0x00000001
        /*00fc*/ 	.byte	0xf0, 0x06, 0x00, 0x00, 0x01, 0x00, 0x00, 0x00, 0x30, 0x07, 0x00, 0x00, 0x01, 0x00, 0x00, 0x00
        /* <DEDUP_REMOVED lines=56> */
        /*048c*/ 	.byte	0x60, 0xc5, 0x00, 0x00


	//----- nvinfo : EIATTR_MERCURY_ISA_VERSION
	.align		4
.L_37:
        /*0490*/ 	.byte	0x03, 0x5f
        /*0492*/ 	.short	0x0101


	//----- nvinfo : EIATTR_EXIT_INSTR_OFFSETS
	.align		4
        /*0494*/ 	.byte	0x04, 0x1c
        /*0496*/ 	.short	(.L_39 - .L_38)


	//   ....[0]....
.L_38:
        /*0498*/ 	.word	0x0000c910


	//   ....[1]....
        /*049c*/ 	.word	0x0000c930


	//----- nvinfo : EIATTR_REQNTID
	.align		4
.L_39:
        /*04a0*/ 	.byte	0x04, 0x10
        /*04a2*/ 	.short	(.L_41 - .L_40)
.L_40:
        /*04a4*/ 	.word	0x00000100
        /*04a8*/ 	.word	0x00000001
        /*04ac*/ 	.word	0x00000001


	//----- nvinfo : EIATTR_CBANK_PARAM_SIZE
	.align		4
.L_41:
        /*04b0*/ 	.byte	0x03, 0x19
        /*04b2*/ 	.short	0x0050


	//----- nvinfo : EIATTR_PARAM_CBANK
	.align		4
        /*04b4*/ 	.byte	0x04, 0x0a
        /*04b6*/ 	.short	(.L_43 - .L_42)
	.align		4
.L_42:
        /*04b8*/ 	.word	index@(.nv.constant0.matmul_kernel)
        /*04bc*/ 	.short	0x0210
        /*04be*/ 	.short	0x0050


	//----- nvinfo : EIATTR_SW_WAR
	.align		4
.L_43:
        /*04c0*/ 	.byte	0x04, 0x36
        /*04c2*/ 	.short	(.L_45 - .L_44)
.L_44:
        /*04c4*/ 	.word	0x00000008
.L_45:


//--------------------- .nv.callgraph             --------------------------
	.section	.nv.callgraph,"",@"SHT_CUDA_CALLGRAPH"
	.align	4
	.sectionentsize	8
	.align		4
        /*0000*/ 	.word	0x00000000
	.align		4
        /*0004*/ 	.word	0xffffffff
	.align		4
        /*0008*/ 	.word	0x00000000
	.align		4
        /*000c*/ 	.word	0xfffffffe
	.align		4
        /*0010*/ 	.word	0x00000000
	.align		4
        /*0014*/ 	.word	0xfffffffd
	.align		4
        /*0018*/ 	.word	0x00000000
	.align		4
        /*001c*/ 	.word	0xfffffffc


//--------------------- .text.matmul_kernel       --------------------------
	.section	.text.matmul_kernel,"ax",@progbits
	.align	128
        .global         matmul_kernel
        .type           matmul_kernel,@function
        .size           matmul_kernel,(.L_x_3 - matmul_kernel)
        .other          matmul_kernel,@"STO_CUDA_ENTRY STV_DEFAULT"
matmul_kernel:
.text.matmul_kernel:
[----:B------:R-:W1:Y:S08]  /*0000*/  LDC R1, c[0x0][0x28] ;  /* 0x00000a00ff017b82 */ /* 0x000e700000000800 */
[----:B------:R-:W2:Y:S01]  /*0010*/  LDC.64 R138, c[0x0][0x228] ;  /* 0x00008a00ff8a7b82 */ /* 0x000ea20000000a00 */
[----:B------:R-:W3:Y:S01]  /*0020*/  S2R R5, SR_CTAID.X ;  /* 0x0000000000057919 */ /* 0x000ee20000002500 */
[----:B-1----:R-:W-:Y:S01]  /*0030*/  VIADD R1, R1, 0xffffff18 ;  /* 0xffffff1801017836 */ /* 0x002fe20000000000 */
[----:B------:R-:W-:Y:S01]  /*0040*/  ULDC.64 UR10, c[0x0][0x218] ;  /* 0x00008600000a7ab9 */ /* 0x000fe20000000a00 */
[----:B------:R-:W-:Y:S01]  /*0050*/  ULDC.64 UR8, c[0x0][0x210] ;  /* 0x0000840000087ab9 */ /* 0x000fe20000000a00 */
[----:B------:R-:W1:Y:S01]  /*0060*/  S2R R61, SR_TID.X ;  /* 0x00000000003d7919 */ /* 0x000e620000002100 */
[----:B------:R-:W-:-:S02]  /*0070*/  ULDC UR5, c[0x0][0x240] ;  /* 0x0000900000057ab9 */ /* 0x000fc40000000800 */
[----:B------:R-:W4:Y:S08]  /*0080*/  LDC.64 R130, c[0x0][0x238] ;  /* 0x00008e00ff827b82 */ /* 0x000f300000000a00 */
[----:B------:R-:W4:Y:S01]  /*0090*/  S2UR UR4, SR_CgaCtaId ;  /* 0x00000000000479c3 */ /* 0x000f220000008800 */
[----:B------:R-:W-:Y:S01]  /*00a0*/  UMOV UR7, 0x400 ;  /* 0x0000040000077882 */ /* 0x000fe20000000000 */
[----:B------:R-:W-:Y:S01]  /*00b0*/  ULDC.64 UR16, c[0x0][0x208] ;  /* 0x0000820000107ab9 */ /* 0x000fe20000000a00 */
[----:B------:R-:W-:Y:S01]  /*00c0*/  ULDC UR12, c[0x0][0x230] ;  /* 0x00008c00000c7ab9 */ /* 0x000fe20000000800 */
[----:B--2---:R-:W-:-:S05]  /*00d0*/  VIADD R0, R139, 0x3f ;  /* 0x0000003f8b007836 */ /* 0x004fca0000000000 */
[----:B------:R-:W-:-:S04]  /*00e0*/  SHF.R.S32.HI R3, RZ, 0x1f, R0 ;  /* 0x0000001fff037819 */ /* 0x000fc80000011400 */
[----:B------:R-:W-:Y:S02]  /*00f0*/  LEA.HI R3, R3, R0, RZ, 0x6 ;  /* 0x0000000003037211 */ /* 0x000fe400078f30ff */
[----:B---3--:R-:W-:Y:S02]  /*0100*/  IABS R8, R5 ;  /* 0x0000000500087213 */ /* 0x008fe40000000000 */
[----:B------:R-:W-:Y:S02]  /*0110*/  SHF.R.S32.HI R3, RZ, 0x6, R3 ;  /* 0x00000006ff037819 */ /* 0x000fe40000011403 */
[----:B-1----:R-:W-:-:S03]  /*0120*/  LOP3.LUT R226, R61, 0x7f, RZ, 0xc0, !PT ;  /* 0x0000007f3de27812 */ /* 0x002fc600078ec0ff */
[----:B------:R-:W-:-:S05]  /*0130*/  IMAD.SHL.U32 R4, R3, 0x8, RZ ;  /* 0x0000000803047824 */ /* 0x000fca00078e00ff */
[-C--:B------:R-:W-:Y:S02]  /*0140*/  IABS R7, R4.reuse ;  /* 0x0000000400077213 */ /* 0x080fe40000000000 */
[----:B------:R-:W-:Y:S02]  /*0150*/  IABS R10, R4 ;  /* 0x00000004000a7213 */ /* 0x000fe40000000000 */
[----:B------:R-:W1:Y:S08]  /*0160*/  I2F.RP R0, R7 ;  /* 0x0000000700007306 */ /* 0x000e700000209400 */
[----:B-1----:R-:W1:Y:S02]  /*0170*/  MUFU.RCP R0, R0 ;  /* 0x0000000000007308 */ /* 0x002e640000001000 */
[----:B-1----:R-:W-:-:S02]  /*0180*/  VIADD R2, R0, 0xffffffe ;  /* 0x0ffffffe00027836 */ /* 0x002fc40000000000 */
[----:B------:R-:W-:Y:S01]  /*0190*/  IMAD.MOV R0, RZ, RZ, -R10 ;  /* 0x000000ffff007224 */ /* 0x000fe200078e0a0a */
[----:B------:R-:W-:-:S03]  /*01a0*/  IABS R10, R138 ;  /* 0x0000008a000a7213 */ /* 0x000fc60000000000 */
[----:B------:R1:W2:Y:S02]  /*01b0*/  F2I.FTZ.U32.TRUNC.NTZ R3, R2 ;  /* 0x0000000200037305 */ /* 0x0002a4000021f000 */
[----:B-1----:R-:W-:Y:S02]  /*01c0*/  IMAD.MOV.U32 R2, RZ, RZ, RZ ;  /* 0x000000ffff027224 */ /* 0x002fe400078e00ff */
[----:B--2---:R-:W-:-:S04]  /*01d0*/  IMAD.MOV R6, RZ, RZ, -R3 ;  /* 0x000000ffff067224 */ /* 0x004fc800078e0a03 */
[----:B------:R-:W-:Y:S02]  /*01e0*/  IMAD R9, R6, R7, RZ ;  /* 0x0000000706097224 */ /* 0x000fe400078e02ff */
[----:B------:R-:W-:Y:S02]  /*01f0*/  IMAD.MOV.U32 R6, RZ, RZ, R8 ;  /* 0x000000ffff067224 */ /* 0x000fe400078e0008 */
[----:B------:R-:W-:Y:S01]  /*0200*/  IMAD.HI.U32 R3, R3, R9, R2 ;  /* 0x0000000903037227 */ /* 0x000fe200078e0002 */
[----:B------:R-:W-:-:S05]  /*0210*/  IABS R9, R139 ;  /* 0x0000008b00097213 */ /* 0x000fca0000000000 */
[----:B------:R-:W-:-:S04]  /*0220*/  IMAD.HI.U32 R3, R3, R6, RZ ;  /* 0x0000000603037227 */ /* 0x000fc800078e00ff */
[----:B------:R-:W-:Y:S02]  /*0230*/  IMAD R0, R3, R0, R6 ;  /* 0x0000000003007224 */ /* 0x000fe400078e0206 */
[----:B------:R-:W1:Y:S03]  /*0240*/  I2F.RP R6, R10 ;  /* 0x0000000a00067306 */ /* 0x000e660000209400 */
[----:B------:R-:W-:-:S05]  /*0250*/  ISETP.GT.U32.AND P1, PT, R7, R0, PT ;  /* 0x000000000700720c */ /* 0x000fca0003f24070 */
[----:B-1----:R-:W-:Y:S08]  /*0260*/  MUFU.RCP R6, R6 ;  /* 0x0000000600067308 */ /* 0x002ff00000001000 */
[----:B------:R-:W-:Y:S02]  /*0270*/  @!P1 IMAD.IADD R0, R0, 0x1, -R7 ;  /* 0x0000000100009824 */ /* 0x000fe400078e0a07 */
[----:B------:R-:W-:Y:S01]  /*0280*/  @!P1 VIADD R3, R3, 0x1 ;  /* 0x0000000103039836 */ /* 0x000fe20000000000 */
[----:B------:R-:W-:-:S02]  /*0290*/  ISETP.NE.AND P1, PT, R4, RZ, PT ;  /* 0x000000ff0400720c */ /* 0x000fc40003f25270 */
[----:B------:R-:W-:Y:S02]  /*02a0*/  ISETP.GE.U32.AND P0, PT, R0, R7, PT ;  /* 0x000000070000720c */ /* 0x000fe40003f06070 */
[----:B------:R-:W-:Y:S01]  /*02b0*/  LOP3.LUT R0, R5, R4, RZ, 0x3c, !PT ;  /* 0x0000000405007212 */ /* 0x000fe200078e3cff */
[----:B------:R-:W1:Y:S03]  /*02c0*/  I2F.RP R7, R9 ;  /* 0x0000000900077306 */ /* 0x000e660000209400 */
[----:B------:R-:W-:Y:S01]  /*02d0*/  ISETP.GE.AND P2, PT, R0, RZ, PT ;  /* 0x000000ff0000720c */ /* 0x000fe20003f46270 */
[----:B------:R-:W-:-:S06]  /*02e0*/  VIADD R0, R138, 0x7f ;  /* 0x0000007f8a007836 */ /* 0x000fcc0000000000 */
[----:B------:R-:W-:-:S04]  /*02f0*/  @P0 VIADD R3, R3, 0x1 ;  /* 0x0000000103030836 */ /* 0x000fc80000000000 */
[----:B------:R-:W-:Y:S01]  /*0300*/  IMAD.MOV.U32 R2, RZ, RZ, R3 ;  /* 0x000000ffff027224 */ /* 0x000fe200078e0003 */
[----:B------:R-:W-:Y:S01]  /*0310*/  SHF.R.S32.HI R3, RZ, 0x1f, R0 ;  /* 0x0000001fff037819 */ /* 0x000fe20000011400 */
[----:B-1----:R-:W-:Y:S02]  /*0320*/  MUFU.RCP R7, R7 ;  /* 0x0000000700077308 */ /* 0x002fe40000001000 */
[----:B------:R-:W-:Y:S01]  /*0330*/  @!P2 IMAD.MOV R2, RZ, RZ, -R2 ;  /* 0x000000ffff02a224 */ /* 0x000fe200078e0a02 */
[----:B------:R-:W-:Y:S02]  /*0340*/  @!P1 LOP3.LUT R2, RZ, R4, RZ, 0x33, !PT ;  /* 0x00000004ff029212 */ /* 0x000fe400078e33ff */
[----:B------:R-:W-:-:S03]  /*0350*/  LEA.HI R3, R3, R0, RZ, 0x7 ;  /* 0x0000000003037211 */ /* 0x000fc600078f38ff */
[----:B------:R-:W-:Y:S02]  /*0360*/  IMAD.SHL.U32 R18, R2, 0x8, RZ ;  /* 0x0000000802127824 */ /* 0x000fe400078e00ff */
[----:B------:R-:W-:-:S03]  /*0370*/  IMAD.MOV R2, RZ, RZ, -R2 ;  /* 0x000000ffff027224 */ /* 0x000fc600078e0a02 */
[----:B------:R-:W-:Y:S01]  /*0380*/  LEA.HI.SX32 R3, R3, -R18, 0x19 ;  /* 0x8000001203037211 */ /* 0x000fe200078fcaff */
[----:B------:R-:W-:Y:S02]  /*0390*/  IMAD R20, R4, R2, R5 ;  /* 0x0000000204147224 */ /* 0x000fe400078e0205 */
[----:B------:R-:W-:Y:S01]  /*03a0*/  IMAD.MOV.U32 R2, RZ, RZ, RZ ;  /* 0x000000ffff027224 */ /* 0x000fe200078e00ff */
[----:B------:R-:W-:-:S04]  /*03b0*/  VIMNMX R19, R3, 0x8, PT ;  /* 0x0000000803137848 */ /* 0x000fc80003fe0100 */
[-C--:B------:R-:W-:Y:S02]  /*03c0*/  IABS R11, R19.reuse ;  /* 0x00000013000b7213 */ /* 0x080fe40000000000 */
[----:B------:R-:W-:Y:S02]  /*03d0*/  IABS R4, R19 ;  /* 0x0000001300047213 */ /* 0x000fe40000000000 */
[----:B------:R-:W1:Y:S08]  /*03e0*/  I2F.RP R0, R11 ;  /* 0x0000000b00007306 */ /* 0x000e700000209400 */
[----:B-1----:R-:W1:Y:S02]  /*03f0*/  MUFU.RCP R0, R0 ;  /* 0x0000000000007308 */ /* 0x002e640000001000 */
[----:B-1----:R-:W-:Y:S01]  /*0400*/  VIADD R3, R0, 0xffffffe ;  /* 0x0ffffffe00037836 */ /* 0x002fe20000000000 */
[----:B------:R-:W-:-:S05]  /*0410*/  IABS R0, R20 ;  /* 0x0000001400007213 */ /* 0x000fca0000000000 */
[----:B------:R-:W1:Y:S02]  /*0420*/  F2I.FTZ.U32.TRUNC.NTZ R3, R3 ;  /* 0x0000000300037305 */ /* 0x000e64000021f000 */
[----:B-1----:R-:W-:-:S04]  /*0430*/  IMAD.MOV R8, RZ, RZ, -R3 ;  /* 0x000000ffff087224 */ /* 0x002fc800078e0a03 */
[----:B------:R-:W-:Y:S02]  /*0440*/  IMAD R5, R8, R11, RZ ;  /* 0x0000000b08057224 */ /* 0x000fe400078e02ff */
[----:B------:R-:W-:Y:S02]  /*0450*/  IMAD.SHL.U32 R8, R61, 0x4, RZ ;  /* 0x000000043d087824 */ /* 0x000fe400078e00ff */
[----:B------:R-:W-:-:S04]  /*0460*/  IMAD.HI.U32 R2, R3, R5, R2 ;  /* 0x0000000503027227 */ /* 0x000fc800078e0002 */
[----:B------:R-:W-:Y:S02]  /*0470*/  IMAD.MOV.U32 R3, RZ, RZ, R0 ;  /* 0x000000ffff037224 */ /* 0x000fe400078e0000 */
[----:B------:R-:W-:Y:S02]  /*0480*/  IMAD.MOV R0, RZ, RZ, -R4 ;  /* 0x000000ffff007224 */ /* 0x000fe400078e0a04 */
[----:B------:R-:W-:-:S04]  /*0490*/  IMAD.HI.U32 R2, R2, R3, RZ ;  /* 0x0000000302027227 */ /* 0x000fc800078e00ff */
[----:B------:R-:W-:Y:S02]  /*04a0*/  IMAD R0, R2, R0, R3 ;  /* 0x0000000002007224 */ /* 0x000fe400078e0203 */
[----:B------:R-:W-:Y:S02]  /*04b0*/  VIADD R4, R7, 0xffffffe ;  /* 0x0ffffffe07047836 */ /* 0x000fe40000000000 */
[----:B------:R-:W-:Y:S01]  /*04c0*/  VIADD R3, R6, 0xffffffe ;  /* 0x0ffffffe06037836 */ /* 0x000fe20000000000 */
[----:B------:R-:W-:Y:S01]  /*04d0*/  ISETP.GT.U32.AND P1, PT, R11, R0, PT ;  /* 0x000000000b00720c */ /* 0x000fe20003f24070 */
[----:B------:R-:W1:Y:S01]  /*04e0*/  F2I.FTZ.U32.TRUNC.NTZ R5, R4 ;  /* 0x0000000400057305 */ /* 0x000e62000021f000 */
[----:B------:R-:W-:-:S05]  /*04f0*/  IMAD.SHL.U32 R7, R61, 0x100, RZ ;  /* 0x000001003d077824 */ /* 0x000fca00078e00ff */
[----:B------:R-:W-:Y:S02]  /*0500*/  LOP3.LUT R7, R7, 0x607c, R8, 0xc8, !PT ;  /* 0x0000607c07077812 */ /* 0x000fe400078ec808 */
[----:B------:R-:W2:Y:S01]  /*0510*/  F2I.FTZ.U32.TRUNC.NTZ R3, R3 ;  /* 0x0000000300037305 */ /* 0x000ea2000021f000 */
[----:B------:R-:W-:-:S03]  /*0520*/  LOP3.LUT R8, R61, 0x80, RZ, 0xc0, !PT ;  /* 0x000000803d087812 */ /* 0x000fc600078ec0ff */
[----:B------:R-:W-:Y:S02]  /*0530*/  @!P1 IMAD.IADD R0, R0, 0x1, -R11 ;  /* 0x0000000100009824 */ /* 0x000fe400078e0a0b */
[----:B------:R-:W-:Y:S01]  /*0540*/  @!P1 VIADD R2, R2, 0x1 ;  /* 0x0000000102029836 */ /* 0x000fe20000000000 */
[----:B------:R-:W-:Y:S01]  /*0550*/  ISETP.NE.AND P1, PT, R19, RZ, PT ;  /* 0x000000ff1300720c */ /* 0x000fe20003f25270 */
[----:B-1----:R-:W-:Y:S01]  /*0560*/  IMAD.MOV R4, RZ, RZ, -R5 ;  /* 0x000000ffff047224 */ /* 0x002fe200078e0a05 */
[----:B------:R-:W-:Y:S01]  /*0570*/  ISETP.GE.U32.AND P0, PT, R0, R11, PT ;  /* 0x0000000b0000720c */ /* 0x000fe20003f06070 */
[----:B------:R-:W-:Y:S01]  /*0580*/  IMAD.SHL.U32 R11, R226, 0x80, RZ ;  /* 0x00000080e20b7824 */ /* 0x000fe200078e00ff */
[----:B------:R-:W-:-:S04]  /*0590*/  LOP3.LUT R0, R20, R19, RZ, 0x3c, !PT ;  /* 0x0000001314007212 */ /* 0x000fc800078e3cff */
[----:B------:R-:W-:Y:S01]  /*05a0*/  ISETP.GE.AND P2, PT, R0, RZ, PT ;  /* 0x000000ff0000720c */ /* 0x000fe20003f46270 */
[----:B--2---:R-:W-:Y:S01]  /*05b0*/  IMAD.MOV R13, RZ, RZ, -R3 ;  /* 0x000000ffff0d7224 */ /* 0x004fe200078e0a03 */
[----:B------:R-:W-:Y:S02]  /*05c0*/  SHF.R.U32.HI R0, RZ, 0x7, R61 ;  /* 0x00000007ff007819 */ /* 0x000fe4000001163d */
[----:B------:R-:W-:Y:S01]  /*05d0*/  LEA.HI R8, R8, R11, RZ, 0x1b ;  /* 0x0000000b08087211 */ /* 0x000fe200078fd8ff */
[----:B------:R-:W-:Y:S01]  /*05e0*/  IMAD R13, R13, R10, RZ ;  /* 0x0000000a0d0d7224 */ /* 0x000fe200078e02ff */
[----:B------:R-:W-:Y:S01]  /*05f0*/  SGXT.U32 R0, R0, 0x1 ;  /* 0x000000010000781a */ /* 0x000fe20000000000 */
[----:B------:R-:W-:-:S04]  /*0600*/  @P0 VIADD R2, R2, 0x1 ;  /* 0x0000000102020836 */ /* 0x000fc80000000000 */
[----:B------:R-:W-:Y:S02]  /*0610*/  IMAD.MOV.U32 R6, RZ, RZ, R2 ;  /* 0x000000ffff067224 */ /* 0x000fe400078e0002 */
[----:B------:R-:W-:Y:S02]  /*0620*/  IMAD.MOV.U32 R2, RZ, RZ, R4 ;  /* 0x000000ffff027224 */ /* 0x000fe400078e0004 */
[----:B------:R-:W-:Y:S01]  /*0630*/  @!P2 IMAD.MOV R6, RZ, RZ, -R6 ;  /* 0x000000ffff06a224 */ /* 0x000fe200078e0a06 */
[----:B------:R-:W-:Y:S01]  /*0640*/  @!P1 LOP3.LUT R6, RZ, R19, RZ, 0x33, !PT ;  /* 0x00000013ff069212 */ /* 0x000fe200078e33ff */
[----:B------:R-:W-:Y:S02]  /*0650*/  IMAD R17, R2, R9, RZ ;  /* 0x0000000902117224 */ /* 0x000fe400078e02ff */
[----:B------:R-:W-:Y:S02]  /*0660*/  IMAD.MOV.U32 R4, RZ, RZ, RZ ;  /* 0x000000ffff047224 */ /* 0x000fe400078e00ff */
[----:B------:R-:W-:-:S02]  /*0670*/  IMAD.SHL.U32 R15, R6, 0x40, RZ ;  /* 0x00000040060f7824 */ /* 0x000fc400078e00ff */
[----:B------:R-:W-:-:S03]  /*0680*/  IMAD.HI.U32 R17, R5, R17, R4 ;  /* 0x0000001105117227 */ /* 0x000fc600078e0004 */
[C---:B------:R-:W-:Y:S01]  /*0690*/  LOP3.LUT R122, R15.reuse, R0, RZ, 0xfc, !PT ;  /* 0x000000000f7a7212 */ /* 0x040fe200078efcff */
[----:B------:R-:W-:Y:S01]  /*06a0*/  IMAD.MOV.U32 R2, RZ, RZ, RZ ;  /* 0x000000ffff027224 */ /* 0x000fe200078e00ff */
[----:B------:R-:W-:Y:S02]  /*06b0*/  LOP3.LUT R121, R15, 0x2, R0, 0xfe, !PT ;  /* 0x000000020f797812 */ /* 0x000fe400078efe00 */
[----:B------:R-:W-:Y:S01]  /*06c0*/  IABS R12, R122 ;  /* 0x0000007a000c7213 */ /* 0x000fe20000000000 */
[----:B------:R-:W-:Y:S01]  /*06d0*/  IMAD.HI.U32 R13, R3, R13, R2 ;  /* 0x0000000d030d7227 */ /* 0x000fe200078e0002 */
[C-C-:B------:R-:W-:Y:S01]  /*06e0*/  LOP3.LUT R75, R15.reuse, 0x3e, R0.reuse, 0xfe, !PT ;  /* 0x0000003e0f4b7812 */ /* 0x140fe200078efe00 */
[----:B------:R-:W-:Y:S01]  /*06f0*/  STL [R1+0x88], R122 ;  /* 0x0000887a01007387 */ /* 0x000fe20000100800 */
[--C-:B------:R-:W-:Y:S01]  /*0700*/  LOP3.LUT R120, R15, 0x6, R0.reuse, 0xfe, !PT ;  /* 0x000000060f787812 */ /* 0x100fe200078efe00 */
[----:B------:R-:W-:Y:S01]  /*0710*/  IMAD.HI.U32 R3, R17, R12, RZ ;  /* 0x0000000c11037227 */ /* 0x000fe200078e00ff */
[----:B------:R-:W-:Y:S01]  /*0720*/  IABS R14, R121 ;  /* 0x00000079000e7213 */ /* 0x000fe20000000000 */
[----:B------:R-:W-:Y:S01]  /*0730*/  STL [R1+0x84], R121 ;  /* 0x0000847901007387 */ /* 0x000fe20000100800 */
[----:B------:R-:W-:Y:S01]  /*0740*/  IABS R88, R75 ;  /* 0x0000004b00587213 */ /* 0x000fe20000000000 */
[----:B------:R-:W-:Y:S01]  /*0750*/  IMAD.MOV R3, RZ, RZ, -R3 ;  /* 0x000000ffff037224 */ /* 0x000fe200078e0a03 */
[----:B------:R-:W-:Y:S01]  /*0760*/  LOP3.LUT R58, R15, 0x4, R0, 0xfe, !PT ;  /* 0x000000040f3a7812 */ /* 0x000fe200078efe00 */
[----:B------:R-:W-:Y:S01]  /*0770*/  IMAD.HI.U32 R4, R17, R14, RZ ;  /* 0x0000000e11047227 */ /* 0x000fe200078e00ff */
[----:B------:R-:W-:-:S02]  /*0780*/  IABS R26, R120 ;  /* 0x00000078001a7213 */ /* 0x000fc40000000000 */
[C---:B------:R-:W-:Y:S01]  /*0790*/  LOP3.LUT R119, R15.reuse, 0x8, R0, 0xfe, !PT ;  /* 0x000000080f777812 */ /* 0x040fe200078efe00 */
[----:B------:R-:W-:Y:S01]  /*07a0*/  IMAD.MOV R2, RZ, RZ, -R6 ;  /* 0x000000ffff027224 */ /* 0x000fe200078e0a06 */
[--C-:B------:R-:W-:Y:S01]  /*07b0*/  LOP3.LUT R118, R15, 0xa, R0.reuse, 0xfe, !PT ;  /* 0x0000000a0f767812 */ /* 0x100fe200078efe00 */
[----:B------:R-:W-:Y:S01]  /*07c0*/  IMAD.HI.U32 R6, R17, R26, RZ ;  /* 0x0000001a11067227 */ /* 0x000fe200078e00ff */
[C-C-:B------:R-:W-:Y:S01]  /*07d0*/  LOP3.LUT R117, R15.reuse, 0xc, R0.reuse, 0xfe, !PT ;  /* 0x0000000c0f757812 */ /* 0x140fe200078efe00 */
[----:B------:R-:W-:Y:S01]  /*07e0*/  STL [R1+0x80], R58 ;  /* 0x0000803a01007387 */ /* 0x000fe20000100800 */
[C---:B------:R-:W-:Y:S01]  /*07f0*/  LOP3.LUT R116, R15.reuse, 0xe, R0, 0xfe, !PT ;  /* 0x0000000e0f747812 */ /* 0x040fe200078efe00 */
[----:B------:R-:W-:Y:S01]  /*0800*/  IMAD.MOV R4, RZ, RZ, -R4 ;  /* 0x000000ffff047224 */ /* 0x000fe200078e0a04 */
[----:B------:R-:W-:Y:S01]  /*0810*/  LOP3.LUT R115, R15, 0x10, R0, 0xfe, !PT ;  /* 0x000000100f737812 */ /* 0x000fe200078efe00 */
[----:B------:R-:W-:Y:S01]  /*0820*/  IMAD R12, R9, R3, R12 ;  /* 0x00000003090c7224 */ /* 0x000fe200078e020c */
[C---:B------:R-:W-:Y:S01]  /*0830*/  LOP3.LUT R114, R15.reuse, 0x12, R0, 0xfe, !PT ;  /* 0x000000120f727812 */ /* 0x040fe200078efe00 */
[----:B------:R-:W-:Y:S01]  /*0840*/  IMAD.MOV R6, RZ, RZ, -R6 ;  /* 0x000000ffff067224 */ /* 0x000fe200078e0a06 */
[----:B------:R-:W-:Y:S01]  /*0850*/  LOP3.LUT R113, R15, 0x14, R0, 0xfe, !PT ;  /* 0x000000140f717812 */ /* 0x000fe200078efe00 */
[----:B------:R-:W-:Y:S01]  /*0860*/  IMAD R14, R9, R4, R14 ;  /* 0x00000004090e7224 */ /* 0x000fe200078e020e */
[----:B------:R-:W-:Y:S01]  /*0870*/  LOP3.LUT R112, R15, 0x16, R0, 0xfe, !PT ;  /* 0x000000160f707812 */ /* 0x000fe200078efe00 */
[----:B------:R-:W-:Y:S01]  /*0880*/  IMAD R2, R19, R2, R20 ;  /* 0x0000000213027224 */ /* 0x000fe200078e0214 */
[----:B------:R-:W-:Y:S01]  /*0890*/  LOP3.LUT R111, R15, 0x18, R0, 0xfe, !PT ;  /* 0x000000180f6f7812 */ /* 0x000fe200078efe00 */
[----:B------:R-:W-:Y:S01]  /*08a0*/  IMAD R26, R9, R6, R26 ;  /* 0x00000006091a7224 */ /* 0x000fe200078e021a */
[C---:B------:R-:W-:Y:S01]  /*08b0*/  LOP3.LUT R110, R15.reuse, 0x1a, R0, 0xfe, !PT ;  /* 0x0000001a0f6e7812 */ /* 0x040fe200078efe00 */
[----:B------:R-:W-:Y:S01]  /*08c0*/  IMAD.IADD R11, R18, 0x1, R2 ;  /* 0x00000001120b7824 */ /* 0x000fe200078e0202 */
[C-C-:B------:R-:W-:Y:S01]  /*08d0*/  LOP3.LUT R109, R15.reuse, 0x1c, R0.reuse, 0xfe, !PT ;  /* 0x0000001c0f6d7812 */ /* 0x140fe200078efe00 */
[----:B------:R-:W-:Y:S01]  /*08e0*/  STL [R1+0x7c], R120 ;  /* 0x00007c7801007387 */ /* 0x000fe20000100800 */
[----:B------:R-:W-:Y:S01]  /*08f0*/  LOP3.LUT R108, R15, 0x1e, R0, 0xfe, !PT ;  /* 0x0000001e0f6c7812 */ /* 0x000fe200078efe00 */
[----:B------:R-:W-:Y:S01]  /*0900*/  IMAD R63, R11, 0x80, R226 ;  /* 0x000000800b3f7824 */ /* 0x000fe200078e02e2 */
[C-C-:B------:R-:W-:Y:S01]  /*0910*/  LOP3.LUT R107, R15.reuse, 0x20, R0.reuse, 0xfe, !PT ;  /* 0x000000200f6b7812 */ /* 0x140fe200078efe00 */
[----:B------:R-:W-:Y:S01]  /*0920*/  STL [R1+0x78], R119 ;  /* 0x0000787701007387 */ /* 0x000fe20000100800 */
[----:B------:R-:W-:-:S02]  /*0930*/  LOP3.LUT R106, R15, 0x22, R0, 0xfe, !PT ;  /* 0x000000220f6a7812 */ /* 0x000fc400078efe00 */
[C-C-:B------:R-:W-:Y:S01]  /*0940*/  LOP3.LUT R105, R15.reuse, 0x24, R0.reuse, 0xfe, !PT ;  /* 0x000000240f697812 */ /* 0x140fe200078efe00 */
[----:B------:R-:W-:Y:S01]  /*0950*/  STL [R1+0x74], R118 ;  /* 0x0000747601007387 */ /* 0x000fe20000100800 */
[C-C-:B------:R-:W-:Y:S02]  /*0960*/  LOP3.LUT R104, R15.reuse, 0x26, R0.reuse, 0xfe, !PT ;  /* 0x000000260f687812 */ /* 0x140fe400078efe00 */
[C-C-:B------:R-:W-:Y:S01]  /*0970*/  LOP3.LUT R103, R15.reuse, 0x28, R0.reuse, 0xfe, !PT ;  /* 0x000000280f677812 */ /* 0x140fe200078efe00 */
[----:B------:R-:W-:Y:S01]  /*0980*/  STL [R1+0x70], R117 ;  /* 0x0000707501007387 */ /* 0x000fe20000100800 */
[C-C-:B------:R-:W-:Y:S02]  /*0990*/  LOP3.LUT R102, R15.reuse, 0x2a, R0.reuse, 0xfe, !PT ;  /* 0x0000002a0f667812 */ /* 0x140fe400078efe00 */
        /* <DEDUP_REMOVED lines=12> */
[----:B------:R-:W-:Y:S01]  /*0a60*/  LOP3.LUT R59, R15, 0x3c, R0, 0xfe, !PT ;  /* 0x0000003c0f3b7812 */ /* 0x000fe200078efe00 */
[C---:B------:R-:W-:Y:S01]  /*0a70*/  IMAD.HI.U32 R15, R17.reuse, R88, RZ ;  /* 0x00000058110f7227 */ /* 0x040fe200078e00ff */
[----:B------:R-:W-:Y:S01]  /*0a80*/  IABS R16, R58 ;  /* 0x0000003a00107213 */ /* 0x000fe20000000000 */
[----:B------:R-:W-:Y:S01]  /*0a90*/  STL [R1+0x5c], R112 ;  /* 0x00005c7001007387 */ /* 0x000fe20000100800 */
[----:B------:R-:W-:Y:S01]  /*0aa0*/  IABS R30, R119 ;  /* 0x00000077001e7213 */ /* 0x000fe20000000000 */
[----:B------:R-:W-:Y:S01]  /*0ab0*/  IMAD.MOV R15, RZ, RZ, -R15 ;  /* 0x000000ffff0f7224 */ /* 0x000fe200078e0a0f */
[----:B------:R-:W-:Y:S01]  /*0ac0*/  IABS R32, R118 ;  /* 0x0000007600207213 */ /* 0x000fe20000000000 */
[----:B------:R-:W-:Y:S01]  /*0ad0*/  IMAD.HI.U32 R5, R17, R16, RZ ;  /* 0x0000001011057227 */ /* 0x000fe200078e00ff */
[C---:B------:R-:W-:Y:S01]  /*0ae0*/  ISETP.GT.U32.AND P5, PT, R9.reuse, R12, PT ;  /* 0x0000000c0900720c */ /* 0x040fe20003fa4070 */
[----:B------:R-:W-:Y:S01]  /*0af0*/  STL [R1+0x58], R111 ;  /* 0x0000586f01007387 */ /* 0x000fe20000100800 */
[----:B------:R-:W-:Y:S01]  /*0b00*/  IABS R34, R117 ;  /* 0x0000007500227213 */ /* 0x000fe20000000000 */
[C---:B------:R-:W-:Y:S01]  /*0b10*/  IMAD R88, R9.reuse, R15, R88 ;  /* 0x0000000f09587224 */ /* 0x040fe200078e0258 */
[C---:B------:R-:W-:Y:S01]  /*0b20*/  ISETP.GT.U32.AND P4, PT, R9.reuse, R14, PT ;  /* 0x0000000e0900720c */ /* 0x040fe20003f84070 */
[----:B------:R-:W-:Y:S01]  /*0b30*/  IMAD.MOV R5, RZ, RZ, -R5 ;  /* 0x000000ffff057224 */ /* 0x000fe200078e0a05 */
[----:B------:R-:W-:Y:S01]  /*0b40*/  ISETP.GT.U32.AND P0, PT, R9, R26, PT ;  /* 0x0000001a0900720c */ /* 0x000fe20003f04070 */
[----:B------:R-:W-:Y:S01]  /*0b50*/  IMAD.HI.U32 R2, R17, R30, RZ ;  /* 0x0000001e11027227 */ /* 0x000fe200078e00ff */
[----:B------:R-:W-:Y:S01]  /*0b60*/  ISETP.GT.U32.AND P2, PT, R9, R88, PT ;  /* 0x000000580900720c */ /* 0x000fe20003f44070 */
[----:B------:R-:W-:Y:S01]  /*0b70*/  STL [R1+0x54], R110 ;  /* 0x0000546e01007387 */ /* 0x000fe20000100800 */
[----:B------:R-:W-:Y:S01]  /*0b80*/  IABS R36, R116 ;  /* 0x0000007400247213 */ /* 0x000fe20000000000 */
[----:B------:R-:W-:Y:S01]  /*0b90*/  IMAD.HI.U32 R3, R17, R32, RZ ;  /* 0x0000002011037227 */ /* 0x000fe200078e00ff */
[----:B------:R-:W-:Y:S01]  /*0ba0*/  IABS R38, R115 ;  /* 0x0000007300267213 */ /* 0x000fe20000000000 */
[----:B------:R-:W-:Y:S01]  /*0bb0*/  STL [R1+0x50], R109 ;  /* 0x0000506d01007387 */ /* 0x000fe20000100800 */
[----:B------:R-:W-:Y:S01]  /*0bc0*/  IABS R42, R113 ;  /* 0x00000071002a7213 */ /* 0x000fe20000000000 */
[----:B------:R-:W-:Y:S01]  /*0bd0*/  IMAD R16, R9, R5, R16 ;  /* 0x0000000509107224 */ /* 0x000fe200078e0210 */
[----:B------:R-:W-:Y:S01]  /*0be0*/  IABS R40, R114 ;  /* 0x0000007200287213 */ /* 0x000fe20000000000 */
[----:B------:R-:W-:Y:S01]  /*0bf0*/  IMAD.HI.U32 R4, R17, R34, RZ ;  /* 0x0000002211047227 */ /* 0x000fe200078e00ff */
[----:B------:R-:W-:Y:S01]  /*0c00*/  IABS R50, R109 ;  /* 0x0000006d00327213 */ /* 0x000fe20000000000 */
[----:B------:R-:W-:Y:S01]  /*0c10*/  STL [R1+0x4c], R108 ;  /* 0x00004c6c01007387 */ /* 0x000fe20000100800 */
[C---:B------:R-:W-:Y:S01]  /*0c20*/  ISETP.GT.U32.AND P6, PT, R9.reuse, R16, PT ;  /* 0x000000100900720c */ /* 0x040fe20003fc4070 */
[----:B------:R-:W-:Y:S01]  /*0c30*/  IMAD.MOV R2, RZ, RZ, -R2 ;  /* 0x000000ffff027224 */ /* 0x000fe200078e0a02 */
[----:B------:R-:W-:Y:S01]  /*0c40*/  IABS R44, R112 ;  /* 0x00000070002c7213 */ /* 0x000fe20000000000 */
[----:B------:R-:W-:Y:S01]  /*0c50*/  IMAD.MOV R3, RZ, RZ, -R3 ;  /* 0x000000ffff037224 */ /* 0x000fe200078e0a03 */
[----:B------:R-:W-:Y:S01]  /*0c60*/  IABS R46, R111 ;  /* 0x0000006f002e7213 */ /* 0x000fe20000000000 */
[----:B------:R-:W-:Y:S01]  /*0c70*/  IMAD.MOV R4, RZ, RZ, -R4 ;  /* 0x000000ffff047224 */ /* 0x000fe200078e0a04 */
[----:B------:R-:W-:Y:S01]  /*0c80*/  IABS R52, R108 ;  /* 0x0000006c00347213 */ /* 0x000fe20000000000 */
[C---:B------:R-:W-:Y:S01]  /*0c90*/  IMAD R30, R9.reuse, R2, R30 ;  /* 0x00000002091e7224 */ /* 0x040fe200078e021e */
[----:B------:R-:W-:Y:S01]  /*0ca0*/  IABS R48, R110 ;  /* 0x0000006e00307213 */ /* 0x000fe20000000000 */
[C---:B------:R-:W-:Y:S01]  /*0cb0*/  IMAD R32, R9.reuse, R3, R32 ;  /* 0x0000000309207224 */ /* 0x040fe200078e0220 */
[----:B------:R-:W-:Y:S01]  /*0cc0*/  IABS R54, R107 ;  /* 0x0000006b00367213 */ /* 0x000fe20000000000 */
[--C-:B------:R-:W-:Y:S01]  /*0cd0*/  @!P5 IMAD.IADD R12, R12, 0x1, -R9.reuse ;  /* 0x000000010c0cd824 */ /* 0x100fe200078e0a09 */
[C---:B------:R-:W-:Y:S01]  /*0ce0*/  ISETP.GT.U32.AND P1, PT, R9.reuse, R30, PT ;  /* 0x0000001e0900720c */ /* 0x040fe20003f24070 */
[C---:B------:R-:W-:Y:S01]  /*0cf0*/  IMAD R34, R9.reuse, R4, R34 ;  /* 0x0000000409227224 */ /* 0x040fe200078e0222 */
[C---:B------:R-:W-:Y:S01]  /*0d00*/  ISETP.GT.U32.AND P3, PT, R9.reuse, R32, PT ;  /* 0x000000200900720c */ /* 0x040fe20003f64070 */
[--C-:B------:R-:W-:Y:S01]  /*0d10*/  @!P2 IMAD.IADD R88, R88, 0x1, -R9.reuse ;  /* 0x000000015858a824 */ /* 0x100fe200078e0a09 */
[----:B------:R-:W-:Y:S01]  /*0d20*/  IABS R60, R106 ;  /* 0x0000006a003c7213 */ /* 0x000fe20000000000 */
[--C-:B------:R-:W-:Y:S01]  /*0d30*/  @!P4 IMAD.IADD R14, R14, 0x1, -R9.reuse ;  /* 0x000000010e0ec824 */ /* 0x100fe200078e0a09 */
[----:B------:R-:W-:Y:S01]  /*0d40*/  ISETP.GT.U32.AND P4, PT, R9, R12, PT ;  /* 0x0000000c0900720c */ /* 0x000fe20003f84070 */
[----:B------:R-:W-:Y:S01]  /*0d50*/  IMAD.HI.U32 R5, R17, R36, RZ ;  /* 0x0000002411057227 */ /* 0x000fe200078e00ff */
[C---:B------:R-:W-:Y:S01]  /*0d60*/  ISETP.GT.U32.AND P2, PT, R9.reuse, R34, PT ;  /* 0x000000220900720c */ /* 0x040fe20003f44070 */
[----:B------:R-:W-:Y:S01]  /*0d70*/  STL [R1+0x48], R107 ;  /* 0x0000486b01007387 */ /* 0x000fe20000100800 */
[C---:B------:R-:W-:Y:S01]  /*0d80*/  ISETP.GT.U32.AND P5, PT, R9.reuse, R88, PT ;  /* 0x000000580900720c */ /* 0x040fe20003fa4070 */
[----:B------:R-:W-:Y:S01]  /*0d90*/  @!P0 IMAD.IADD R26, R26, 0x1, -R9 ;  /* 0x000000011a1a8824 */ /* 0x000fe200078e0a09 */
[----:B------:R-:W-:Y:S01]  /*0da0*/  ISETP.GT.U32.AND P0, PT, R9, R14, PT ;  /* 0x0000000e0900720c */ /* 0x000fe20003f04070 */
[----:B------:R-:W-:Y:S01]  /*0db0*/  IMAD.HI.U32 R6, R17, R38, RZ ;  /* 0x0000002611067227 */ /* 0x000fe200078e00ff */
[----:B------:R-:W-:Y:S01]  /*0dc0*/  IABS R62, R105 ;  /* 0x00000069003e7213 */ /* 0x000fe20000000000 */
[----:B------:R-:W-:Y:S01]  /*0dd0*/  STL [R1+0x44], R106 ;  /* 0x0000446a01007387 */ /* 0x000fe20000100800 */
[----:B------:R-:W-:Y:S01]  /*0de0*/  IABS R64, R104 ;  /* 0x0000006800407213 */ /* 0x000fe20000000000 */
[----:B------:R-:W-:Y:S01]  /*0df0*/  IMAD.MOV R5, RZ, RZ, -R5 ;  /* 0x000000ffff057224 */ /* 0x000fe200078e0a05 */
[----:B------:R-:W-:Y:S01]  /*0e00*/  IABS R66, R103 ;  /* 0x0000006700427213 */ /* 0x000fe20000000000 */
[----:B------:R-:W-:Y:S01]  /*0e10*/  IMAD.MOV R6, RZ, RZ, -R6 ;  /* 0x000000ffff067224 */ /* 0x000fe200078e0a06 */
[----:B------:R-:W-:Y:S01]  /*0e20*/  IABS R68, R102 ;  /* 0x0000006600447213 */ /* 0x000fe20000000000 */
[----:B------:R-:W-:Y:S01]  /*0e30*/  IMAD R36, R9, R5, R36 ;  /* 0x0000000509247224 */ /* 0x000fe200078e0224 */
[----:B------:R-:W-:Y:S01]  /*0e40*/  IABS R70, R101 ;  /* 0x0000006500467213 */ /* 0x000fe20000000000 */
[--C-:B------:R-:W-:Y:S01]  /*0e50*/  @!P6 IMAD.IADD R16, R16, 0x1, -R9.reuse ;  /* 0x000000011010e824 */ /* 0x100fe200078e0a09 */
[----:B------:R-:W-:Y:S01]  /*0e60*/  IABS R74, R98 ;  /* 0x00000062004a7213 */ /* 0x000fe20000000000 */
[----:B------:R-:W-:Y:S01]  /*0e70*/  IMAD.HI.U32 R5, R17, R42, RZ ;  /* 0x0000002a11057227 */ /* 0x000fe200078e00ff */
[----:B------:R-:W-:Y:S01]  /*0e80*/  IABS R72, R100 ;  /* 0x0000006400487213 */ /* 0x000fe20000000000 */
[----:B------:R-:W-:Y:S01]  /*0e90*/  STL [R1+0x40], R105 ;  /* 0x0000406901007387 */ /* 0x000fe20000100800 */
[----:B------:R-:W-:Y:S01]  /*0ea0*/  IABS R76, R96 ;  /* 0x00000060004c7213 */ /* 0x000fe20000000000 */
[C---:B------:R-:W-:Y:S01]  /*0eb0*/  IMAD R38, R9.reuse, R6, R38 ;  /* 0x0000000609267224 */ /* 0x040fe200078e0226 */
[----:B------:R-:W-:Y:S01]  /*0ec0*/  IABS R82, R92 ;  /* 0x0000005c00527213 */ /* 0x000fe20000000000 */
[--C-:B------:R-:W-:Y:S01]  /*0ed0*/  @!P1 IMAD.IADD R30, R30, 0x1, -R9.reuse ;  /* 0x000000011e1e9824 */ /* 0x100fe200078e0a09 */
[C---:B------:R-:W-:Y:S01]  /*0ee0*/  ISETP.GT.U32.AND P1, PT, R9.reuse, R16, PT ;  /* 0x000000100900720c */ /* 0x040fe20003f24070 */
[--C-:B------:R-:W-:Y:S01]  /*0ef0*/  @!P3 IMAD.IADD R32, R32, 0x1, -R9.reuse ;  /* 0x000000012020b824 */ /* 0x100fe200078e0a09 */
[C---:B------:R-:W-:Y:S01]  /*0f00*/  ISETP.GT.U32.AND P3, PT, R9.reuse, R26, PT ;  /* 0x0000001a0900720c */ /* 0x040fe20003f64070 */
[----:B------:R-:W-:Y:S01]  /*0f10*/  @!P4 IMAD.IADD R12, R12, 0x1, -R9 ;  /* 0x000000010c0cc824 */ /* 0x000fe200078e0a09 */
[----:B------:R-:W-:Y:S01]  /*0f20*/  ISETP.GT.U32.AND P4, PT, R9, R36, PT ;  /* 0x000000240900720c */ /* 0x000fe20003f84070 */
[C---:B------:R-:W-:Y:S01]  /*0f30*/  IMAD.HI.U32 R4, R17.reuse, R40, RZ ;  /* 0x0000002811047227 */ /* 0x040fe200078e00ff */
[----:B------:R-:W-:Y:S01]  /*0f40*/  IABS R78, R94 ;  /* 0x0000005e004e7213 */ /* 0x000fe20000000000 */
[----:B------:R-:W-:Y:S01]  /*0f50*/  STL [R1+0x3c], R104 ;  /* 0x00003c6801007387 */ /* 0x000fe20000100800 */
[----:B------:R-:W-:Y:S01]  /*0f60*/  IABS R80, R57 ;  /* 0x0000003900507213 */ /* 0x000fe20000000000 */
[----:B------:R-:W-:Y:S01]  /*0f70*/  IMAD.MOV R20, RZ, RZ, -R5 ;  /* 0x000000ffff147224 */ /* 0x000fe200078e0a05 */
[----:B------:R-:W-:Y:S01]  /*0f80*/  IABS R84, R90 ;  /* 0x0000005a00547213 */ /* 0x000fe20000000000 */
[----:B------:R-:W-:Y:S01]  /*0f90*/  IMAD.HI.U32 R21, R17, R50, RZ ;  /* 0x0000003211157227 */ /* 0x000fe200078e00ff */
[----:B------:R-:W-:Y:S01]  /*0fa0*/  IABS R86, R59 ;  /* 0x0000003b00567213 */ /* 0x000fe20000000000 */
[----:B------:R-:W-:Y:S02]  /*0fb0*/  STL [R1+0x38], R103 ;  /* 0x0000386701007387 */ /* 0x000fe40000100800 */
[--C-:B------:R-:W-:Y:S01]  /*0fc0*/  @!P2 IMAD.IADD R34, R34, 0x1, -R9.reuse ;  /* 0x000000012222a824 */ /* 0x100fe200078e0a09 */
[C---:B------:R-:W-:Y:S01]  /*0fd0*/  ISETP.GT.U32.AND P2, PT, R9.reuse, R30, PT ;  /* 0x0000001e0900720c */ /* 0x040fe20003f44070 */
[--C-:B------:R-:W-:Y:S01]  /*0fe0*/  @!P5 IMAD.IADD R88, R88, 0x1, -R9.reuse ;  /* 0x000000015858d824 */ /* 0x100fe200078e0a09 */
[C---:B------:R-:W-:Y:S01]  /*0ff0*/  ISETP.GT.U32.AND P5, PT, R9.reuse, R32, PT ;  /* 0x000000200900720c */ /* 0x040fe20003fa4070 */
[----:B------:R-:W-:Y:S01]  /*1000*/  @!P0 IMAD.IADD R14, R14, 0x1, -R9 ;  /* 0x000000010e0e8824 */ /* 0x000fe200078e0a09 */
[----:B------:R-:W-:Y:S01]  /*1010*/  ISETP.GT.U32.AND P0, PT, R9, R38, PT ;  /* 0x000000260900720c */ /* 0x000fe20003f04070 */
[----:B------:R-:W-:Y:S01]  /*1020*/  IMAD.HI.U32 R6, R17, R44, RZ ;  /* 0x0000002c11067227 */ /* 0x000fe200078e00ff */
[----:B------:R-:W-:Y:S01]  /*1030*/  ISETP.GT.U32.AND P6, PT, R9, R34, PT ;  /* 0x000000220900720c */ /* 0x000fe20003fc4070 */
[----:B------:R-:W-:Y:S02]  /*1040*/  STL [R1+0x34], R102 ;  /* 0x0000346601007387 */ /* 0x000fe40000100800 */
[----:B------:R-:W-:-:S02]  /*1050*/  IMAD.HI.U32 R18, R17, R46, RZ ;  /* 0x0000002e11127227 */ /* 0x000fc400078e00ff */
[----:B------:R-:W-:Y:S02]  /*1060*/  STL [R1+0x30], R101 ;  /* 0x0000306501007387 */ /* 0x000fe40000100800 */
[----:B------:R-:W-:Y:S02]  /*1070*/  IMAD.MOV R19, RZ, RZ, -R4 ;  /* 0x000000ffff137224 */ /* 0x000fe400078e0a04 */
[----:B------:R-:W-:Y:S01]  /*1080*/  IMAD R42, R9, R20, R42 ;  /* 0x00000014092a7224 */ /* 0x000fe200078e022a */
[----:B------:R-:W-:Y:S01]  /*1090*/  STL [R1+0x2c], R100 ;  /* 0x00002c6401007387 */ /* 0x000fe20000100800 */
[----:B------:R-:W-:-:S03]  /*10a0*/  IMAD.HI.U32 R22, R17, R52, RZ ;  /* 0x0000003411167227 */ /* 0x000fc600078e00ff */
[----:B------:R-:W-:Y:S01]  /*10b0*/  STL [R1+0x28], R98 ;  /* 0x0000286201007387 */ /* 0x000fe20000100800 */
[----:B------:R-:W-:Y:S02]  /*10c0*/  IMAD.MOV R25, RZ, RZ, -R21 ;  /* 0x000000ffff197224 */ /* 0x000fe400078e0a15 */
[----:B------:R-:W-:Y:S01]  /*10d0*/  IMAD.HI.U32 R20, R17, R48, RZ ;  /* 0x0000003011147227 */ /* 0x000fe200078e00ff */
[----:B------:R-:W-:Y:S03]  /*10e0*/  STL [R1+0x24], R96 ;  /* 0x0000246001007387 */ /* 0x000fe60000100800 */
[----:B------:R-:W-:Y:S01]  /*10f0*/  IMAD.MOV R6, RZ, RZ, -R6 ;  /* 0x000000ffff067224 */ /* 0x000fe200078e0a06 */
[----:B------:R-:W-:Y:S01]  /*1100*/  STL [R1+0x20], R94 ;  /* 0x0000205e01007387 */ /* 0x000fe20000100800 */
[----:B------:R-:W-:Y:S02]  /*1110*/  IMAD.MOV R18, RZ, RZ, -R18 ;  /* 0x000000ffff127224 */ /* 0x000fe400078e0a12 */
[----:B------:R-:W-:Y:S01]  /*1120*/  IMAD R40, R9, R19, R40 ;  /* 0x0000001309287224 */ /* 0x000fe200078e0228 */
[----:B------:R-:W-:Y:S01]  /*1130*/  STL [R1+0x1c], R57 ;  /* 0x00001c3901007387 */ /* 0x000fe20000100800 */
[----:B------:R-:W-:-:S02]  /*1140*/  IMAD.MOV R22, RZ, RZ, -R22 ;  /* 0x000000ffff167224 */ /* 0x000fc400078e0a16 */
[C---:B------:R-:W-:Y:S01]  /*1150*/  IMAD R50, R9.reuse, R25, R50 ;  /* 0x0000001909327224 */ /* 0x040fe200078e0232 */
[----:B------:R-:W-:Y:S01]  /*1160*/  STL [R1+0x18], R92 ;  /* 0x0000185c01007387 */ /* 0x000fe20000100800 */
[----:B------:R-:W-:Y:S02]  /*1170*/  IMAD.MOV R24, RZ, RZ, -R20 ;  /* 0x000000ffff187224 */ /* 0x000fe400078e0a14 */
[C---:B------:R-:W-:Y:S01]  /*1180*/  IMAD R44, R9.reuse, R6, R44 ;  /* 0x00000006092c7224 */ /* 0x040fe200078e022c */
[----:B------:R-:W-:Y:S01]  /*1190*/  STL [R1+0x14], R90 ;  /* 0x0000145a01007387 */ /* 0x000fe20000100800 */
[C---:B------:R-:W-:Y:S02]  /*11a0*/  IMAD R46, R9.reuse, R18, R46 ;  /* 0x00000012092e7224 */ /* 0x040fe400078e022e */
[C---:B------:R-:W-:Y:S01]  /*11b0*/  IMAD R52, R9.reuse, R22, R52 ;  /* 0x0000001609347224 */ /* 0x040fe200078e0234 */
[----:B------:R-:W-:Y:S01]  /*11c0*/  STL [R1+0xc], R75 ;  /* 0x00000c4b01007387 */ /* 0x000fe20000100800 */
[--C-:B------:R-:W-:Y:S01]  /*11d0*/  @!P1 IMAD.IADD R16, R16, 0x1, -R9.reuse ;  /* 0x0000000110109824 */ /* 0x100fe200078e0a09 */
[C---:B------:R-:W-:Y:S01]  /*11e0*/  ISETP.GT.U32.AND P1, PT, R9.reuse, R40, PT ;  /* 0x000000280900720c */ /* 0x040fe20003f24070 */
[--C-:B------:R-:W-:Y:S01]  /*11f0*/  @!P3 IMAD.IADD R26, R26, 0x1, -R9.reuse ;  /* 0x000000011a1ab824 */ /* 0x100fe200078e0a09 */
[C---:B------:R-:W-:Y:S01]  /*1200*/  ISETP.GT.U32.AND P3, PT, R9.reuse, R42, PT ;  /* 0x0000002a0900720c */ /* 0x040fe20003f64070 */
[----:B------:R-:W-:Y:S01]  /*1210*/  @!P4 IMAD.IADD R36, R36, 0x1, -R9 ;  /* 0x000000012424c824 */ /* 0x000fe200078e0a09 */
[C---:B------:R-:W-:Y:S01]  /*1220*/  ISETP.GT.U32.AND P4, PT, R9.reuse, R50, PT ;  /* 0x000000320900720c */ /* 0x040fe20003f84070 */
[----:B------:R-:W-:Y:S01]  /*1230*/  IMAD R48, R9, R24, R48 ;  /* 0x0000001809307224 */ /* 0x000fe200078e0230 */
[----:B------:R-:W-:Y:S01]  /*1240*/  STL [R1+0x10], R59 ;  /* 0x0000103b01007387 */ /* 0x000fe20000100800 */
[----:B------:R-:W-:-:S03]  /*1250*/  IMAD.HI.U32 R23, R17, R54, RZ ;  /* 0x0000003611177227 */ /* 0x000fc600078e00ff */
[----:B------:R-:W-:Y:S01]  /*1260*/  STL [R1+0x8c], R63 ;  /* 0x00008c3f01007387 */ /* 0x000fe20000100800 */
[----:B------:R-:W-:-:S03]  /*1270*/  IMAD.HI.U32 R24, R17, R60, RZ ;  /* 0x0000003c11187227 */ /* 0x000fc600078e00ff */
[----:B------:R1:W-:Y:S01]  /*1280*/  STL [R1+0xc4], R139 ;  /* 0x0000c48b01007387 */ /* 0x0003e20000100800 */
[--C-:B------:R-:W-:Y:S01]  /*1290*/  @!P2 IMAD.IADD R30, R30, 0x1, -R9.reuse ;  /* 0x000000011e1ea824 */ /* 0x100fe200078e0a09 */
[C---:B------:R-:W-:Y:S01]  /*12a0*/  ISETP.GT.U32.AND P2, PT, R9.reuse, R44, PT ;  /* 0x0000002c0900720c */ /* 0x040fe20003f44070 */
[--C-:B------:R-:W-:Y:S01]  /*12b0*/  @!P5 IMAD.IADD R32, R32, 0x1, -R9.reuse ;  /* 0x000000012020d824 */ /* 0x100fe200078e0a09 */
[C---:B------:R-:W-:Y:S01]  /*12c0*/  ISETP.GT.U32.AND P5, PT, R9.reuse, R46, PT ;  /* 0x0000002e0900720c */ /* 0x040fe20003fa4070 */
[----:B------:R-:W-:Y:S01]  /*12d0*/  @!P0 IMAD.IADD R38, R38, 0x1, -R9 ;  /* 0x0000000126268824 */ /* 0x000fe200078e0a09 */
[----:B------:R-:W-:Y:S01]  /*12e0*/  ISETP.GT.U32.AND P0, PT, R9, R52, PT ;  /* 0x000000340900720c */ /* 0x000fe20003f04070 */
[----:B------:R-:W-:Y:S02]  /*12f0*/  IMAD.MOV R23, RZ, RZ, -R23 ;  /* 0x000000ffff177224 */ /* 0x000fe400078e0a17 */
[----:B------:R-:W-:-:S04]  /*1300*/  IMAD.HI.U32 R25, R17, R62, RZ ;  /* 0x0000003e11197227 */ /* 0x000fc800078e00ff */
[----:B------:R-:W-:-:S04]  /*1310*/  IMAD.HI.U32 R27, R17, R64, RZ ;  /* 0x00000040111b7227 */ /* 0x000fc800078e00ff */
[----:B------:R-:W-:Y:S02]  /*1320*/  IMAD.MOV R24, RZ, RZ, -R24 ;  /* 0x000000ffff187224 */ /* 0x000fe400078e0a18 */
[C---:B------:R-:W-:Y:S02]  /*1330*/  IMAD R54, R9.reuse, R23, R54 ;  /* 0x0000001709367224 */ /* 0x040fe400078e0236 */
[----:B------:R-:W-:Y:S02]  /*1340*/  IMAD.MOV R25, RZ, RZ, -R25 ;  /* 0x000000ffff197224 */ /* 0x000fe400078e0a19 */
[----:B------:R-:W-:Y:S02]  /*1350*/  IMAD.MOV R27, RZ, RZ, -R27 ;  /* 0x000000ffff1b7224 */ /* 0x000fe400078e0a1b */
[C---:B------:R-:W-:Y:S02]  /*1360*/  IMAD R60, R9.reuse, R24, R60 ;  /* 0x00000018093c7224 */ /* 0x040fe400078e023c */
[----:B------:R-:W-:-:S02]  /*1370*/  IMAD R62, R9, R25, R62 ;  /* 0x00000019093e7224 */ /* 0x000fc400078e023e */
[C---:B------:R-:W-:Y:S02]  /*1380*/  IMAD R64, R9.reuse, R27, R64 ;  /* 0x0000001b09407224 */ /* 0x040fe400078e0240 */
[--C-:B------:R-:W-:Y:S01]  /*1390*/  @!P6 IMAD.IADD R34, R34, 0x1, -R9.reuse ;  /* 0x000000012222e824 */ /* 0x100fe200078e0a09 */
[C---:B------:R-:W-:Y:S01]  /*13a0*/  ISETP.GT.U32.AND P6, PT, R9.reuse, R48, PT ;  /* 0x000000300900720c */ /* 0x040fe20003fc4070 */
        /* <DEDUP_REMOVED lines=10> */
[----:B------:R-:W-:Y:S01]  /*1450*/  @!P0 IMAD.IADD R52, R52, 0x1, -R9 ;  /* 0x0000000134348824 */ /* 0x000fe200078e0a09 */
[----:B------:R-:W-:Y:S01]  /*1460*/  ISETP.GT.U32.AND P0, PT, R9, R40, PT ;  /* 0x000000280900720c */ /* 0x000fe20003f04070 */
[----:B------:R-:W-:-:S04]  /*1470*/  IMAD.HI.U32 R28, R17, R66, RZ ;  /* 0x00000042111c7227 */ /* 0x000fc800078e00ff */
        /* <DEDUP_REMOVED lines=10> */
[--C-:B------:R-:W-:Y:S01]  /*1520*/  @!P2 IMAD.IADD R62, R62, 0x1, -R9.reuse ;  /* 0x000000013e3ea824 */ /* 0x100fe200078e0a09 */
[C---:B------:R-:W-:Y:S01]  /*1530*/  ISETP.GT.U32.AND P2, PT, R9.reuse, R46, PT ;  /* 0x0000002e0900720c */ /* 0x040fe20003f44070 */
[--C-:B------:R-:W-:Y:S01]  /*1540*/  @!P5 IMAD.IADD R64, R64, 0x1, -R9.reuse ;  /* 0x000000014040d824 */ /* 0x100fe200078e0a09 */
[C---:B------:R-:W-:Y:S01]  /*1550*/  ISETP.GT.U32.AND P5, PT, R9.reuse, R48, PT ;  /* 0x000000300900720c */ /* 0x040fe20003fa4070 */
[----:B------:R-:W-:Y:S01]  /*1560*/  @!P0 IMAD.IADD R40, R40, 0x1, -R9 ;  /* 0x0000000128288824 */ /* 0x000fe200078e0a09 */
[C---:B------:R-:W-:Y:S01]  /*1570*/  ISETP.GT.U32.AND P0, PT, R9.reuse, R52, PT ;  /* 0x000000340900720c */ /* 0x040fe20003f04070 */
[----:B------:R-:W-:Y:S02]  /*1580*/  IMAD R66, R9, R28, R66 ;  /* 0x0000001c09427224 */ /* 0x000fe400078e0242 */
[----:B------:R-:W-:-:S04]  /*1590*/  IMAD.HI.U32 R25, R17, R70, RZ ;  /* 0x0000004611197227 */ /* 0x000fc800078e00ff */
[----:B------:R-:W-:Y:S02]  /*15a0*/  IMAD.MOV R24, RZ, RZ, -R24 ;  /* 0x000000ffff187224 */ /* 0x000fe400078e0a18 */
[----:B------:R-:W-:-:S04]  /*15b0*/  IMAD.HI.U32 R28, R17, R74, RZ ;  /* 0x0000004a111c7227 */ /* 0x000fc800078e00ff */
[----:B------:R-:W-:Y:S02]  /*15c0*/  IMAD.MOV R25, RZ, RZ, -R25 ;  /* 0x000000ffff197224 */ /* 0x000fe400078e0a19 */
[----:B------:R-:W-:Y:S02]  /*15d0*/  IMAD R68, R9, R24, R68 ;  /* 0x0000001809447224 */ /* 0x000fe400078e0244 */
[----:B------:R-:W-:-:S04]  /*15e0*/  IMAD.HI.U32 R27, R17, R72, RZ ;  /* 0x00000048111b7227 */ /* 0x000fc800078e00ff */
[----:B------:R-:W-:Y:S02]  /*15f0*/  IMAD.MOV R28, RZ, RZ, -R28 ;  /* 0x000000ffff1c7224 */ /* 0x000fe400078e0a1c */
[C---:B------:R-:W-:Y:S02]  /*1600*/  IMAD R70, R9.reuse, R25, R70 ;  /* 0x0000001909467224 */ /* 0x040fe400078e0246 */
[--C-:B------:R-:W-:Y:S01]  /*1610*/  @!P1 IMAD.IADD R42, R42, 0x1, -R9.reuse ;  /* 0x000000012a2a9824 */ /* 0x100fe200078e0a09 */
[C---:B------:R-:W-:Y:S01]  /*1620*/  ISETP.GT.U32.AND P1, PT, R9.reuse, R54, PT ;  /* 0x000000360900720c */ /* 0x040fe20003f24070 */
[--C-:B------:R-:W-:Y:S01]  /*1630*/  @!P3 IMAD.IADD R44, R44, 0x1, -R9.reuse ;  /* 0x000000012c2cb824 */ /* 0x100fe200078e0a09 */
[C---:B------:R-:W-:Y:S01]  /*1640*/  ISETP.GT.U32.AND P3, PT, R9.reuse, R60, PT ;  /* 0x0000003c0900720c */ /* 0x040fe20003f64070 */
[----:B------:R-:W-:Y:S01]  /*1650*/  @!P4 IMAD.IADD R50, R50, 0x1, -R9 ;  /* 0x000000013232c824 */ /* 0x000fe200078e0a09 */
[----:B------:R-:W-:Y:S01]  /*1660*/  ISETP.GT.U32.AND P4, PT, R9, R68, PT ;  /* 0x000000440900720c */ /* 0x000fe20003f84070 */
[----:B------:R-:W-:-:S02]  /*1670*/  IMAD.MOV R27, RZ, RZ, -R27 ;  /* 0x000000ffff1b7224 */ /* 0x000fc400078e0a1b */
[----:B------:R-:W-:Y:S02]  /*1680*/  IMAD R74, R9, R28, R74 ;  /* 0x0000001c094a7224 */ /* 0x000fe400078e024a */
[----:B------:R-:W-:-:S04]  /*1690*/  IMAD.HI.U32 R24, R17, R76, RZ ;  /* 0x0000004c11187227 */ /* 0x000fc800078e00ff */
        /* <DEDUP_REMOVED lines=11> */
[----:B------:R-:W-:-:S04]  /*1750*/  IMAD.HI.U32 R27, R17, R80, RZ ;  /* 0x00000050111b7227 */ /* 0x000fc800078e00ff */
[----:B------:R-:W-:Y:S02]  /*1760*/  IMAD.MOV R24, RZ, RZ, -R24 ;  /* 0x000000ffff187224 */ /* 0x000fe400078e0a18 */
[----:B------:R-:W-:Y:S02]  /*1770*/  IMAD.MOV R28, RZ, RZ, -R28 ;  /* 0x000000ffff1c7224 */ /* 0x000fe400078e0a1c */
[----:B------:R-:W-:-:S04]  /*1780*/  IMAD.HI.U32 R11, R17, R84, RZ ;  /* 0x00000054110b7227 */ /* 0x000fc800078e00ff */
[----:B------:R-:W-:Y:S02]  /*1790*/  IMAD.MOV R25, RZ, RZ, -R25 ;  /* 0x000000ffff197224 */ /* 0x000fe400078e0a19 */
[----:B------:R-:W-:Y:S02]  /*17a0*/  IMAD.MOV R27, RZ, RZ, -R27 ;  /* 0x000000ffff1b7224 */ /* 0x000fe400078e0a1b */
[C---:B------:R-:W-:Y:S01]  /*17b0*/  IMAD R76, R9.reuse, R24, R76 ;  /* 0x00000018094c7224 */ /* 0x040fe200078e024c */
[----:B------:R-:W-:Y:S01]  /*17c0*/  IABS R24, R63 ;  /* 0x0000003f00187213 */ /* 0x000fe20000000000 */
[C---:B------:R-:W-:Y:S01]  /*17d0*/  IMAD R82, R9.reuse, R28, R82 ;  /* 0x0000001c09527224 */ /* 0x040fe200078e0252 */
[----:B------:R-:W-:Y:S01]  /*17e0*/  SHF.R.S32.HI R28, RZ, 0x7, R61 ;  /* 0x00000007ff1c7819 */ /* 0x000fe2000001143d */
[----:B------:R-:W-:Y:S02]  /*17f0*/  IMAD.MOV R11, RZ, RZ, -R11 ;  /* 0x000000ffff0b7224 */ /* 0x000fe400078e0a0b */
[C---:B------:R-:W-:Y:S01]  /*1800*/  IMAD R78, R9.reuse, R25, R78 ;  /* 0x00000019094e7224 */ /* 0x040fe200078e024e */
[----:B------:R-:W-:Y:S01]  /*1810*/  SGXT R28, R28, 0x1 ;  /* 0x000000011c1c781a */ /* 0x000fe20000000200 */
[----:B------:R-:W-:-:S02]  /*1820*/  IMAD R80, R9, R27, R80 ;  /* 0x0000001b09507224 */ /* 0x000fc400078e0250 */
[----:B------:R-:W-:Y:S01]  /*1830*/  IMAD R84, R9, R11, R84 ;  /* 0x0000000b09547224 */ /* 0x000fe200078e0254 */
[----:B------:R-:W-:Y:S01]  /*1840*/  LOP3.LUT R7, R7, 0x90, R28, 0x78, !PT ;  /* 0x0000009007077812 */ /* 0x000fe200078e781c */
[--C-:B------:R-:W-:Y:S01]  /*1850*/  @!P1 IMAD.IADD R54, R54, 0x1, -R9.reuse ;  /* 0x0000000136369824 */ /* 0x100fe200078e0a09 */
[C---:B------:R-:W-:Y:S01]  /*1860*/  ISETP.GT.U32.AND P1, PT, R9.reuse, R72, PT ;  /* 0x000000480900720c */ /* 0x040fe20003f24070 */
[--C-:B------:R-:W-:Y:S01]  /*1870*/  @!P3 IMAD.IADD R60, R60, 0x1, -R9.reuse ;  /* 0x000000013c3cb824 */ /* 0x100fe200078e0a09 */
[C---:B------:R-:W-:Y:S01]  /*1880*/  ISETP.GT.U32.AND P3, PT, R9.reuse, R74, PT ;  /* 0x0000004a0900720c */ /* 0x040fe20003f64070 */
[----:B------:R-:W-:Y:S01]  /*1890*/  @!P4 IMAD.IADD R68, R68, 0x1, -R9 ;  /* 0x000000014444c824 */ /* 0x000fe200078e0a09 */
[----:B------:R-:W-:Y:S01]  /*18a0*/  ISETP.GT.U32.AND P4, PT, R9, R82, PT ;  /* 0x000000520900720c */ /* 0x000fe20003f84070 */
        /* <DEDUP_REMOVED lines=11> */
[----:B------:R-:W-:-:S02]  /*1960*/  IMAD.MOV R13, RZ, RZ, -R13 ;  /* 0x000000ffff0d7224 */ /* 0x000fc400078e0a0d */
[C---:B------:R-:W-:Y:S02]  /*1970*/  IMAD R86, R9.reuse, R17, R86 ;  /* 0x0000001109567224 */ /* 0x040fe400078e0256 */
[----:B------:R-:W-:Y:S02]  /*1980*/  IMAD R11, R10, R13, R24 ;  /* 0x0000000d0a0b7224 */ /* 0x000fe400078e0218 */
[--C-:B------:R-:W-:Y:S01]  /*1990*/  @!P1 IMAD.IADD R72, R72, 0x1, -R9.reuse ;  /* 0x0000000148489824 */ /* 0x100fe200078e0a09 */
[C---:B------:R-:W-:Y:S01]  /*19a0*/  ISETP.GT.U32.AND P1, PT, R9.reuse, R86, PT ;  /* 0x000000560900720c */ /* 0x040fe20003f24070 */
[--C-:B------:R-:W-:Y:S01]  /*19b0*/  @!P3 IMAD.IADD R74, R74, 0x1, -R9.reuse ;  /* 0x000000014a4ab824 */ /* 0x100fe200078e0a09 */
[C---:B------:R-:W-:Y:S01]  /*19c0*/  ISETP.GT.U32.AND P3, PT, R9.reuse, R66, PT ;  /* 0x000000420900720c */ /* 0x040fe20003f64070 */
[--C-:B------:R-:W-:Y:S01]  /*19d0*/  @!P4 IMAD.IADD R82, R82, 0x1, -R9.reuse ;  /* 0x000000015252c824 */ /* 0x100fe200078e0a09 */
[----:B------:R-:W-:Y:S01]  /*19e0*/  ISETP.GT.U32.AND P4, PT, R10, R11, PT ;  /* 0x0000000b0a00720c */ /* 0x000fe20003f84070 */
        /* <DEDUP_REMOVED lines=21> */
[----:B------:R-:W-:Y:S01]  /*1b40*/  ISETP.GT.U32.AND P0, PT, R10, R11, PT ;  /* 0x0000000b0a00720c */ /* 0x000fe20003f04070 */
[--C-:B------:R-:W-:Y:S01]  /*1b50*/  @!P1 IMAD.IADD R76, R76, 0x1, -R9.reuse ;  /* 0x000000014c4c9824 */ /* 0x100fe200078e0a09 */
[----:B------:R-:W-:Y:S01]  /*1b60*/  ISETP.GE.AND P1, PT, R58, RZ, PT ;  /* 0x000000ff3a00720c */ /* 0x000fe20003f26270 */
[--C-:B------:R-:W-:Y:S01]  /*1b70*/  @!P3 IMAD.IADD R80, R80, 0x1, -R9.reuse ;  /* 0x000000015050b824 */ /* 0x100fe200078e0a09 */
[----:B------:R-:W-:Y:S01]  /*1b80*/  ISETP.GE.AND P3, PT, R122, RZ, PT ;  /* 0x000000ff7a00720c */ /* 0x000fe20003f66270 */
[--C-:B------:R-:W-:Y:S01]  /*1b90*/  @!P4 IMAD.IADD R84, R84, 0x1, -R9.reuse ;  /* 0x000000015454c824 */ /* 0x100fe200078e0a09 */
[----:B------:R-:W-:Y:S01]  /*1ba0*/  ISETP.GE.AND P4, PT, R118, RZ, PT ;  /* 0x000000ff7600720c */ /* 0x000fe20003f86270 */
[--C-:B------:R-:W-:Y:S01]  /*1bb0*/  @!P2 IMAD.IADD R78, R78, 0x1, -R9.reuse ;  /* 0x000000014e4ea824 */ /* 0x100fe200078e0a09 */
[----:B------:R-:W-:Y:S01]  /*1bc0*/  ISETP.GE.AND P2, PT, R120, RZ, PT ;  /* 0x000000ff7800720c */ /* 0x000fe20003f46270 */
[--C-:B------:R-:W-:Y:S01]  /*1bd0*/  @!P6 IMAD.IADD R86, R86, 0x1, -R9.reuse ;  /* 0x000000015656e824 */ /* 0x100fe200078e0a09 */
[----:B------:R-:W2:Y:S01]  /*1be0*/  LDC.64 R24, c[0x0][0x230] ;  /* 0x00008c00ff187b82 */ /* 0x000ea20000000a00 */
[----:B------:R-:W-:Y:S01]  /*1bf0*/  @!P5 IMAD.IADD R82, R82, 0x1, -R9 ;  /* 0x000000015252d824 */ /* 0x000fe200078e0a09 */
[----:B------:R-:W-:Y:S01]  /*1c00*/  LOP3.LUT R9, RZ, R139, RZ, 0x33, !PT ;  /* 0x0000008bff097212 */ /* 0x000fe200078e33ff */
[----:B------:R-:W-:Y:S01]  /*1c10*/  @!P0 IMAD.IADD R11, R11, 0x1, -R10 ;  /* 0x000000010b0b8824 */ /* 0x000fe200078e0a0a */
[----:B------:R-:W-:Y:S01]  /*1c20*/  ISETP.NE.AND P0, PT, R139, RZ, PT ;  /* 0x000000ff8b00720c */ /* 0x000fe20003f05270 */
[----:B----4-:R-:W-:Y:S01]  /*1c30*/  IMAD R2, R0, R130, RZ ;  /* 0x0000008200027224 */ /* 0x010fe200078e02ff */
[----:B-1----:R-:W3:Y:S01]  /*1c40*/  LDL R139, [R1+0x8c] ;  /* 0x00008c00018b7983 */ /* 0x002ee20000100800 */
[----:B------:R-:W-:Y:S01]  /*1c50*/  @!P3 IMAD.MOV R12, RZ, RZ, -R12 ;  /* 0x000000ffff0cb224 */ /* 0x000fe200078e0a0c */
[----:B------:R-:W-:Y:S01]  /*1c60*/  ISETP.GE.AND P5, PT, R119, RZ, PT ;  /* 0x000000ff7700720c */ /* 0x000fe20003fa6270 */
[----:B------:R-:W-:Y:S01]  /*1c70*/  IMAD R3, R130, 0x2, R2 ;  /* 0x0000000282037824 */ /* 0x000fe200078e0202 */
[----:B------:R-:W-:Y:S01]  /*1c80*/  ISETP.GE.AND P3, PT, R117, RZ, PT ;  /* 0x000000ff7500720c */ /* 0x000fe20003f66270 */
[----:B------:R-:W-:Y:S01]  /*1c90*/  @!P1 IMAD.MOV R16, RZ, RZ, -R16 ;  /* 0x000000ffff109224 */ /* 0x000fe200078e0a10 */
[----:B------:R-:W-:Y:S01]  /*1ca0*/  ISETP.GE.AND P1, PT, R116, RZ, PT ;  /* 0x000000ff7400720c */ /* 0x000fe20003f26270 */
[C---:B------:R-:W-:Y:S01]  /*1cb0*/  IMAD R4, R130.reuse, 0x2, R3 ;  /* 0x0000000282047824 */ /* 0x040fe200078e0203 */
[----:B------:R-:W-:Y:S01]  /*1cc0*/  ISETP.GE.AND P6, PT, R121, RZ, PT ;  /* 0x000000ff7900720c */ /* 0x000fe20003fc6270 */
[----:B------:R-:W-:Y:S01]  /*1cd0*/  @!P4 IMAD.MOV R32, RZ, RZ, -R32 ;  /* 0x000000ffff20c224 */ /* 0x000fe200078e0a20 */
[----:B------:R-:W-:Y:S01]  /*1ce0*/  ISETP.GE.AND P4, PT, R113, RZ, PT ;  /* 0x000000ff7100720c */ /* 0x000fe20003f86270 */
[----:B------:R-:W-:-:S02]  /*1cf0*/  IMAD R5, R130, 0x2, R4 ;  /* 0x0000000282057824 */ /* 0x000fc400078e0204 */
[----:B------:R-:W-:Y:S01]  /*1d00*/  @!P2 IMAD.MOV R26, RZ, RZ, -R26 ;  /* 0x000000ffff1aa224 */ /* 0x000fe200078e0a1a */
[----:B------:R-:W-:Y:S01]  /*1d10*/  ISETP.GE.AND P2, PT, R115, RZ, PT ;  /* 0x000000ff7300720c */ /* 0x000fe20003f46270 */
[----:B------:R-:W-:Y:S01]  /*1d20*/  @!P5 IMAD.MOV R30, RZ, RZ, -R30 ;  /* 0x000000ffff1ed224 */ /* 0x000fe200078e0a1e */
[----:B------:R-:W-:Y:S01]  /*1d30*/  ISETP.GE.AND P5, PT, R114, RZ, PT ;  /* 0x000000ff7200720c */ /* 0x000fe20003fa6270 */
[----:B------:R-:W-:Y:S01]  /*1d40*/  @!P3 IMAD.MOV R34, RZ, RZ, -R34 ;  /* 0x000000ffff22b224 */ /* 0x000fe200078e0a22 */
[----:B------:R-:W-:Y:S01]  /*1d50*/  ISETP.GE.AND P3, PT, R112, RZ, PT ;  /* 0x000000ff7000720c */ /* 0x000fe20003f66270 */
[C---:B------:R-:W-:Y:S02]  /*1d60*/  IMAD R6, R130.reuse, 0x2, R5 ;  /* 0x0000000282067824 */ /* 0x040fe400078e0205 */
[----:B------:R-:W-:Y:S01]  /*1d70*/  @!P1 IMAD.MOV R36, RZ, RZ, -R36 ;  /* 0x000000ffff249224 */ /* 0x000fe200078e0a24 */
[----:B------:R-:W-:Y:S01]  /*1d80*/  ISETP.GE.AND P1, PT, R111, RZ, PT ;  /* 0x000000ff6f00720c */ /* 0x000fe20003f26270 */
[----:B------:R-:W-:-:S02]  /*1d90*/  IMAD R18, R130, 0x2, R6 ;  /* 0x0000000282127824 */ /* 0x000fc400078e0206 */
[----:B------:R-:W-:Y:S01]  /*1da0*/  @!P4 IMAD.MOV R42, RZ, RZ, -R42 ;  /* 0x000000ffff2ac224 */ /* 0x000fe200078e0a2a */
[----:B------:R-:W-:Y:S01]  /*1db0*/  ISETP.GE.AND P4, PT, R108, RZ, PT ;  /* 0x000000ff6c00720c */ /* 0x000fe20003f86270 */
[C---:B------:R-:W-:Y:S02]  /*1dc0*/  IMAD R19, R130.reuse, 0x2, R18 ;  /* 0x0000000282137824 */ /* 0x040fe400078e0212 */
[----:B------:R-:W-:Y:S01]  /*1dd0*/  @!P5 IMAD.MOV R40, RZ, RZ, -R40 ;  /* 0x000000ffff28d224 */ /* 0x000fe200078e0a28 */
[----:B------:R-:W-:Y:S01]  /*1de0*/  ISETP.GE.AND P5, PT, R109, RZ, PT ;  /* 0x000000ff6d00720c */ /* 0x000fe20003fa6270 */
[----:B------:R-:W-:Y:S01]  /*1df0*/  @!P3 IMAD.MOV R44, RZ, RZ, -R44 ;  /* 0x000000ffff2cb224 */ /* 0x000fe200078e0a2c */
[----:B------:R-:W-:Y:S01]  /*1e00*/  ISETP.GE.AND P3, PT, R107, RZ, PT ;  /* 0x000000ff6b00720c */ /* 0x000fe20003f66270 */
[----:B------:R-:W-:Y:S02]  /*1e10*/  IMAD R20, R130, 0x2, R19 ;  /* 0x0000000282147824 */ /* 0x000fe400078e0213 */
[----:B------:R-:W-:Y:S01]  /*1e20*/  @!P2 IMAD.MOV R38, RZ, RZ, -R38 ;  /* 0x000000ffff26a224 */ /* 0x000fe200078e0a26 */
[----:B------:R-:W-:Y:S01]  /*1e30*/  ISETP.GE.AND P2, PT, R110, RZ, PT ;  /* 0x000000ff6e00720c */ /* 0x000fe20003f46270 */
[----:B------:R-:W-:-:S02]  /*1e40*/  IMAD R21, R130, 0x2, R20 ;  /* 0x0000000282157824 */ /* 0x000fc400078e0214 */
[----:B------:R-:W-:Y:S01]  /*1e50*/  @!P1 IMAD.MOV R46, RZ, RZ, -R46 ;  /* 0x000000ffff2e9224 */ /* 0x000fe200078e0a2e */
[----:B------:R-:W-:Y:S01]  /*1e60*/  ISETP.GE.AND P1, PT, R106, RZ, PT ;  /* 0x000000ff6a00720c */ /* 0x000fe20003f26270 */
[----:B------:R-:W-:Y:S02]  /*1e70*/  IMAD R22, R130, 0x2, R21 ;  /* 0x0000000282167824 */ /* 0x000fe400078e0215 */
[----:B------:R-:W-:Y:S01]  /*1e80*/  @!P5 IMAD.MOV R50, RZ, RZ, -R50 ;  /* 0x000000ffff32d224 */ /* 0x000fe200078e0a32 */
[----:B------:R-:W-:Y:S01]  /*1e90*/  ISETP.GE.AND P5, PT, R104, RZ, PT ;  /* 0x000000ff6800720c */ /* 0x000fe20003fa6270 */
[----:B------:R-:W-:Y:S02]  /*1ea0*/  IMAD R23, R130, 0x2, R22 ;  /* 0x0000000282177824 */ /* 0x000fe400078e0216 */
[----:B------:R-:W-:Y:S01]  /*1eb0*/  @!P4 IMAD.MOV R52, RZ, RZ, -R52 ;  /* 0x000000ffff34c224 */ /* 0x000fe200078e0a34 */
[----:B------:R-:W-:Y:S01]  /*1ec0*/  ISETP.GE.AND P4, PT, R103, RZ, PT ;  /* 0x000000ff6700720c */ /* 0x000fe20003f86270 */
        /* <DEDUP_REMOVED lines=8> */
[----:B------:R-:W-:Y:S02]  /*1f50*/  IMAD R93, R130, 0x2, R85 ;  /* 0x00000002825d7824 */ /* 0x000fe400078e0255 */
[----:B------:R-:W-:Y:S01]  /*1f60*/  @!P5 IMAD.MOV R64, RZ, RZ, -R64 ;  /* 0x000000ffff40d224 */ /* 0x000fe200078e0a40 */
[----:B------:R-:W-:Y:S01]  /*1f70*/  ISETP.GE.AND P5, PT, R98, RZ, PT ;  /* 0x000000ff6200720c */ /* 0x000fe20003fa6270 */
        /* <DEDUP_REMOVED lines=20> */
[----:B------:R-:W-:Y:S02]  /*20c0*/  IMAD R91, R130, 0x2, R87 ;  /* 0x00000002825b7824 */ /* 0x000fe400078e0257 */
[----:B--2---:R-:W-:Y:S02]  /*20d0*/  VIADD R58, R24, 0x7f ;  /* 0x0000007f183a7836 */ /* 0x004fe40000000000 */
[----:B------:R-:W-:-:S02]  /*20e0*/  IMAD R97, R130, 0x2, R91 ;  /* 0x0000000282617824 */ /* 0x000fc400078e025b */
[----:B------:R-:W-:Y:S01]  /*20f0*/  @!P2 IMAD.MOV R72, RZ, RZ, -R72 ;  /* 0x000000ffff48a224 */ /* 0x000fe200078e0a48 */
[----:B------:R-:W-:Y:S01]  /*2100*/  ISETP.GT.AND P2, PT, R58, 0x7f, PT ;  /* 0x0000007f3a00780c */ /* 0x000fe20003f44270 */
[----:B------:R-:W-:Y:S02]  /*2110*/  IMAD R83, R130, 0x2, R97 ;  /* 0x0000000282537824 */ /* 0x000fe400078e0261 */
[----:B------:R-:W-:Y:S02]  /*2120*/  @!P1 IMAD.MOV R80, RZ, RZ, -R80 ;  /* 0x000000ffff509224 */ /* 0x000fe400078e0a50 */
[----:B------:R-:W-:Y:S02]  /*2130*/  @!P5 IMAD.MOV R82, RZ, RZ, -R82 ;  /* 0x000000ffff52d224 */ /* 0x000fe400078e0a52 */
[----:B------:R-:W-:Y:S02]  /*2140*/  @!P4 IMAD.MOV R84, RZ, RZ, -R84 ;  /* 0x000000ffff54c224 */ /* 0x000fe400078e0a54 */
[----:B------:R-:W-:-:S02]  /*2150*/  @!P3 IMAD.MOV R88, RZ, RZ, -R88 ;  /* 0x000000ffff58b224 */ /* 0x000fc400078e0a58 */
[----:B------:R-:W-:Y:S01]  /*2160*/  @!P6 IMAD.MOV R86, RZ, RZ, -R86 ;  /* 0x000000ffff56e224 */ /* 0x000fe200078e0a56 */
[----:B------:R-:W-:Y:S01]  /*2170*/  ISETP.GE.AND P1, PT, R0, R24, PT ;  /* 0x000000180000720c */ /* 0x000fe20003f26270 */
[C---:B------:R-:W-:Y:S01]  /*2180*/  IMAD R81, R130.reuse, 0x2, R83 ;  /* 0x0000000282517824 */ /* 0x040fe200078e0253 */
[----:B------:R-:W-:Y:S01]  /*2190*/  SEL R17, RZ, 0x4, !P2 ;  /* 0x00000004ff117807 */ /* 0x000fe20005000000 */
[----:B------:R-:W-:Y:S01]  /*21a0*/  IMAD.SHL.U32 R13, R61, 0x10, RZ ;  /* 0x000000103d0d7824 */ /* 0x000fe200078e00ff */
[C---:B------:R-:W-:Y:S01]  /*21b0*/  SEL R28, R9.reuse, R12, !P0 ;  /* 0x0000000c091c7207 */ /* 0x040fe20004000000 */
[C---:B------:R-:W-:Y:S01]  /*21c0*/  IMAD R79, R130.reuse, 0x2, R81 ;  /* 0x00000002824f7824 */ /* 0x040fe200078e0251 */
[C---:B------:R-:W-:Y:S02]  /*21d0*/  SEL R59, R9.reuse, R14, !P0 ;  /* 0x0000000e093b7207 */ /* 0x040fe40004000000 */
[C---:B------:R-:W-:Y:S01]  /*21e0*/  SEL R16, R9.reuse, R16, !P0 ;  /* 0x0000001009107207 */ /* 0x040fe20004000000 */
[----:B------:R-:W-:Y:S01]  /*21f0*/  IMAD R77, R130, 0x2, R79 ;  /* 0x00000002824d7824 */ /* 0x000fe200078e024f */
[----:B------:R-:W-:-:S02]  /*2200*/  SEL R26, R9, R26, !P0 ;  /* 0x0000001a091a7207 */ /* 0x000fc40004000000 */
[C---:B------:R-:W-:Y:S01]  /*2210*/  SEL R30, R9.reuse, R30, !P0 ;  /* 0x0000001e091e7207 */ /* 0x040fe20004000000 */
[C---:B------:R-:W-:Y:S01]  /*2220*/  IMAD R73, R130.reuse, 0x2, R77 ;  /* 0x0000000282497824 */ /* 0x040fe200078e024d */
[C---:B------:R-:W-:Y:S02]  /*2230*/  SEL R32, R9.reuse, R32, !P0 ;  /* 0x0000002009207207 */ /* 0x040fe40004000000 */
[C---:B------:R-:W-:Y:S01]  /*2240*/  SEL R34, R9.reuse, R34, !P0 ;  /* 0x0000002209227207 */ /* 0x040fe20004000000 */
[C---:B------:R-:W-:Y:S01]  /*2250*/  IMAD R71, R130.reuse, 0x2, R73 ;  /* 0x0000000282477824 */ /* 0x040fe200078e0249 */
[C---:B------:R-:W-:Y:S02]  /*2260*/  SEL R36, R9.reuse, R36, !P0 ;  /* 0x0000002409247207 */ /* 0x040fe40004000000 */
[C---:B------:R-:W-:Y:S01]  /*2270*/  SEL R38, R9.reuse, R38, !P0 ;  /* 0x0000002609267207 */ /* 0x040fe20004000000 */
[----:B------:R-:W-:Y:S01]  /*2280*/  IMAD R67, R130, 0x2, R71 ;  /* 0x0000000282437824 */ /* 0x000fe200078e0247 */
[----:B------:R-:W-:-:S02]  /*2290*/  SEL R40, R9, R40, !P0 ;  /* 0x0000002809287207 */ /* 0x000fc40004000000 */
[C---:B------:R-:W-:Y:S01]  /*22a0*/  SEL R42, R9.reuse, R42, !P0 ;  /* 0x0000002a092a7207 */ /* 0x040fe20004000000 */
[----:B------:R-:W-:Y:S01]  /*22b0*/  IMAD R233, R226, R131, RZ ;  /* 0x00000083e2e97224 */ /* 0x000fe200078e02ff */
        /* <DEDUP_REMOVED lines=22> */
[----:B------:R-:W-:Y:S01]  /*2420*/  IMAD R45, R130, 0x2, R49 ;  /* 0x00000002822d7824 */ /* 0x000fe200078e0231 */
[C---:B------:R-:W-:Y:S02]  /*2430*/  SEL R240, R9.reuse, R78, !P0 ;  /* 0x0000004e09f07207 */ /* 0x040fe40004000000 */
[C---:B------:R-:W-:Y:S02]  /*2440*/  SEL R239, R9.reuse, R80, !P0 ;  /* 0x0000005009ef7207 */ /* 0x040fe40004000000 */
[----:B------:R-:W-:-:S02]  /*2450*/  SEL R238, R9, R82, !P0 ;  /* 0x0000005209ee7207 */ /* 0x000fc40004000000 */
[C---:B------:R-:W-:Y:S02]  /*2460*/  SEL R237, R9.reuse, R84, !P0 ;  /* 0x0000005409ed7207 */ /* 0x040fe40004000000 */
[C---:B------:R-:W-:Y:S02]  /*2470*/  SEL R236, R9.reuse, R86, !P0 ;  /* 0x0000005609ec7207 */ /* 0x040fe40004000000 */
[----:B------:R-:W-:Y:S01]  /*2480*/  SEL R234, R9, R88, !P0 ;  /* 0x0000005809ea7207 */ /* 0x000fe20004000000 */
[----:B------:R-:W-:Y:S01]  /*2490*/  IMAD R43, R130, 0x2, R45 ;  /* 0x00000002822b7824 */ /* 0x000fe200078e022d */
[----:B------:R-:W-:Y:S02]  /*24a0*/  SEL R9, R17, RZ, !P1 ;  /* 0x000000ff11097207 */ /* 0x000fe40004800000 */
[----:B------:R-:W-:Y:S02]  /*24b0*/  LOP3.LUT R13, R13, 0x70, RZ, 0xc0, !PT ;  /* 0x000000700d0d7812 */ /* 0x000fe400078ec0ff */
[----:B------:R-:W-:Y:S01]  /*24c0*/  LOP3.LUT R10, R0, 0x2, RZ, 0xfc, !PT ;  /* 0x00000002000a7812 */ /* 0x000fe200078efcff */
[----:B------:R-:W-:Y:S01]  /*24d0*/  IMAD R80, R59, UR5, RZ ;  /* 0x000000053b507c24 */ /* 0x000fe2000f8e02ff */
[----:B------:R-:W-:Y:S01]  /*24e0*/  ISETP.NE.AND P1, PT, R138, RZ, PT ;  /* 0x000000ff8a00720c */ /* 0x000fe20003f25270 */
[----:B------:R-:W-:Y:S01]  /*24f0*/  IMAD.IADD R8, R13, 0x1, R8 ;  /* 0x000000010d087824 */ /* 0x000fe200078e0208 */
[----:B------:R-:W-:Y:S01]  /*2500*/  LOP3.LUT R13, R0, 0x20, RZ, 0xfc, !PT ;  /* 0x00000020000d7812 */ /* 0x000fe200078efcff */
[----:B------:R-:W-:-:S03]  /*2510*/  IMAD R41, R130, 0x2, R43 ;  /* 0x0000000282297824 */ /* 0x000fc600078e022b */
[-C--:B------:R-:W-:Y:S01]  /*2520*/  ISETP.GE.AND P3, PT, R13, R24.reuse, PT ;  /* 0x000000180d00720c */ /* 0x080fe20003f66270 */
[C---:B------:R-:W-:Y:S01]  /*2530*/  IMAD R39, R130.reuse, 0x2, R41 ;  /* 0x0000000282277824 */ /* 0x040fe200078e0229 */
[----:B------:R-:W-:Y:S02]  /*2540*/  ISETP.NE.U32.AND P4, PT, R9, RZ, PT ;  /* 0x000000ff0900720c */ /* 0x000fe40003f85070 */
[C---:B------:R-:W-:Y:S01]  /*2550*/  SEL R9, R17.reuse, RZ, !P3 ;  /* 0x000000ff11097207 */ /* 0x040fe20005800000 */
[----:B------:R-:W-:Y:S01]  /*2560*/  IMAD R33, R130, 0x2, R39 ;  /* 0x0000000282217824 */ /* 0x000fe200078e0227 */
[----:B------:R-:W-:Y:S02]  /*2570*/  ISETP.GE.AND P0, PT, R10, R24, PT ;  /* 0x000000180a00720c */ /* 0x000fe40003f06270 */
[----:B------:R-:W-:Y:S01]  /*2580*/  LOP3.LUT R12, R0, 0x22, RZ, 0xfc, !PT ;  /* 0x00000022000c7812 */ /* 0x000fe200078efcff */
[----:B------:R-:W-:Y:S01]  /*2590*/  IMAD R37, R130, 0x2, R33 ;  /* 0x0000000282257824 */ /* 0x000fe200078e0221 */
[----:B------:R-:W-:-:S02]  /*25a0*/  SEL R10, R17, RZ, !P0 ;  /* 0x000000ff110a7207 */ /* 0x000fc40004000000 */
[----:B------:R-:W-:Y:S01]  /*25b0*/  ISETP.GE.AND P5, PT, R12, R24, PT ;  /* 0x000000180c00720c */ /* 0x000fe20003fa6270 */
[----:B------:R-:W-:Y:S01]  /*25c0*/  IMAD R35, R130, 0x2, R37 ;  /* 0x0000000282237824 */ /* 0x000fe200078e0225 */
[----:B------:R-:W-:Y:S02]  /*25d0*/  ISETP.NE.U32.AND P0, PT, R10, RZ, PT ;  /* 0x000000ff0a00720c */ /* 0x000fe40003f05070 */
[----:B------:R-:W-:Y:S01]  /*25e0*/  SEL R10, R17, RZ, !P5 ;  /* 0x000000ff110a7207 */ /* 0x000fe20006800000 */
[----:B------:R-:W-:-:S04]  /*25f0*/  IMAD R31, R130, 0x2, R35 ;  /* 0x00000002821f7824 */ /* 0x000fc800078e0223 */
[----:B------:R-:W-:-:S04]  /*2600*/  IMAD R29, R130, 0x2, R31 ;  /* 0x00000002821d7824 */ /* 0x000fc800078e021f */
[----:B------:R-:W-:Y:S01]  /*2610*/  IMAD R57, R130, 0x2, R29 ;  /* 0x0000000282397824 */ /* 0x000fe200078e021d */
[----:B---3--:R-:W-:Y:S01]  /*2620*/  ISETP.GE.AND P2, PT, R139, RZ, PT ;  /* 0x000000ff8b00720c */ /* 0x008fe20003f46270 */
[----:B------:R-:W-:-:S12]  /*2630*/  STL [R1+0xc8], R139 ;  /* 0x0000c88b01007387 */ /* 0x000fd80000100800 */
[----:B------:R-:W-:Y:S01]  /*2640*/  @!P2 IMAD.MOV R11, RZ, RZ, -R11 ;  /* 0x000000ffff0ba224 */ /* 0x000fe200078e0a0b */
[----:B------:R-:W-:Y:S02]  /*2650*/  @!P1 LOP3.LUT R11, RZ, R138, RZ, 0x33, !PT ;  /* 0x0000008aff0b9212 */ /* 0x000fe400078e33ff */
[----:B------:R-:W-:Y:S01]  /*2660*/  ISETP.NE.U32.AND P2, PT, R9, RZ, PT ;  /* 0x000000ff0900720c */ /* 0x000fe20003f45070 */
[----:B------:R-:W-:Y:S02]  /*2670*/  IMAD.SHL.U32 R9, R233, 0x4, RZ ;  /* 0x00000004e9097824 */ /* 0x000fe400078e00ff */
[----:B------:R-:W-:Y:S01]  /*2680*/  IMAD R60, R11, R25, RZ ;  /* 0x000000190b3c7224 */ /* 0x000fe200078e02ff */
[----:B------:R-:W-:Y:S02]  /*2690*/  STL [R1+0xcc], R138 ;  /* 0x0000cc8a01007387 */ /* 0x000fe40000100800 */
[----:B------:R-:W-:Y:S02]  /*26a0*/  IADD3 R96, P3, R9, UR10, RZ ;  /* 0x0000000a09607c10 */ /* 0x000fe4000ff7e0ff */
[----:B------:R-:W-:Y:S04]  /*26b0*/  STL [R1+0xd0], R131 ;  /* 0x0000d08301007387 */ /* 0x000fe80000100800 */
[----:B------:R-:W-:Y:S04]  /*26c0*/  STL [R1+0xbc], R60 ;  /* 0x0000bc3c01007387 */ /* 0x000fe80000100800 */
[----:B------:R1:W-:Y:S01]  /*26d0*/  STL [R1+0xd4], R9 ;  /* 0x0000d40901007387 */ /* 0x0003e20000100800 */
[----:B------:R-:W-:-:S02]  /*26e0*/  LEA.HI.X.SX32 R25, R233, UR11, 0x2, P3 ;  /* 0x0000000be9197c11 */ /* 0x000fc400098f16ff */
[----:B-1----:R-:W-:Y:S01]  /*26f0*/  LOP3.LUT R9, R0, 0x42, RZ, 0xfc, !PT ;  /* 0x0000004200097812 */ /* 0x002fe200078efcff */
[----:B------:R-:W-:-:S05]  /*2700*/  IMAD.SHL.U32 R9, R60, 0x4, RZ ;  /* 0x000000043c097824 */ /* 0x000fca00078e00ff */
[----:B------:R-:W-:-:S04]  /*2710*/  IADD3 R142, P3, R9, UR8, RZ ;  /* 0x00000008098e7c10 */ /* 0x000fc8000ff7e0ff */
[----:B------:R-:W-:Y:S02]  /*2720*/  LEA.HI.X.SX32 R59, R60, UR9, 0x2, P3 ;  /* 0x000000093c3b7c11 */ /* 0x000fe400098f16ff */
[----:B------:R-:W-:-:S04]  /*2730*/  LEA R124, P3, R85, R142, 0x2 ;  /* 0x0000008e557c7211 */ /* 0x000fc800078610ff */
[-C--:B------:R-:W-:Y:S02]  /*2740*/  LEA.HI.X.SX32 R125, R85, R59.reuse, 0x2, P3 ;  /* 0x0000003b557d7211 */ /* 0x080fe400018f16ff */
[-C--:B------:R-:W-:Y:S02]  /*2750*/  LEA R98, P3, R99, R142.reuse, 0x2 ;  /* 0x0000008e63627211 */ /* 0x080fe400078610ff */
[-C--:B------:R-:W-:Y:S02]  /*2760*/  LEA R126, P5, R93, R142.reuse, 0x2 ;  /* 0x0000008e5d7e7211 */ /* 0x080fe400078a10ff */
[-C--:B------:R-:W-:Y:S02]  /*2770*/  LEA.HI.X.SX32 R99, R99, R59.reuse, 0x2, P3 ;  /* 0x0000003b63637211 */ /* 0x080fe400018f16ff */
[----:B------:R-:W-:Y:S02]  /*2780*/  LEA R152, P3, R89, R142, 0x2 ;  /* 0x0000008e59987211 */ /* 0x000fe400078610ff */
[----:B------:R-:W-:-:S02]  /*2790*/  LEA.HI.X.SX32 R127, R93, R59, 0x2, P5 ;  /* 0x0000003b5d7f7211 */ /* 0x000fc400028f16ff */
[-C--:B------:R-:W-:Y:S02]  /*27a0*/  LEA R108, P5, R95, R142.reuse, 0x2 ;  /* 0x0000008e5f6c7211 */ /* 0x080fe400078a10ff */
[-C--:B------:R-:W-:Y:S02]  /*27b0*/  LEA.HI.X.SX32 R153, R89, R59.reuse, 0x2, P3 ;  /* 0x0000003b59997211 */ /* 0x080fe400018f16ff */
        /* <DEDUP_REMOVED lines=26> */
[-C--:B------:R-:W-:Y:S02]  /*2960*/  LEA R116, P5, R63, R142.reuse, 0x2 ;  /* 0x0000008e3f747211 */ /* 0x080fe400078a10ff */
[----:B------:R-:W-:Y:S01]  /*2970*/  LEA.HI.X.SX32 R107, R61, R59, 0x2, P3 ;  /* 0x0000003b3d6b7211 */ /* 0x000fe200018f16ff */
[----:B------:R-:W-:Y:S01]  /*2980*/  IMAD R53, R130, 0x2, R57 ;  /* 0x0000000282357824 */ /* 0x000fe200078e0239 */
[----:B------:R-:W-:-:S02]  /*2990*/  LEA R174, P3, R51, R142, 0x2 ;  /* 0x0000008e33ae7211 */ /* 0x000fc400078610ff */
[-C--:B------:R-:W-:Y:S01]  /*29a0*/  LEA.HI.X.SX32 R117, R63, R59.reuse, 0x2, P5 ;  /* 0x0000003b3f757211 */ /* 0x080fe200028f16ff */
[C---:B------:R-:W-:Y:S01]  /*29b0*/  IMAD R47, R130.reuse, 0x2, R53 ;  /* 0x00000002822f7824 */ /* 0x040fe200078e0235 */
[-C--:B------:R-:W-:Y:S02]  /*29c0*/  LEA R104, P5, R55, R142.reuse, 0x2 ;  /* 0x0000008e37687211 */ /* 0x080fe400078a10ff */
[-C--:B------:R-:W-:Y:S02]  /*29d0*/  LEA.HI.X.SX32 R175, R51, R59.reuse, 0x2, P3 ;  /* 0x0000003b33af7211 */ /* 0x080fe400018f16ff */
[-C--:B------:R-:W-:Y:S01]  /*29e0*/  LEA R160, P3, R45, R142.reuse, 0x2 ;  /* 0x0000008e2da07211 */ /* 0x080fe200078610ff */
[----:B------:R-:W-:Y:S01]  /*29f0*/  IMAD R103, R130, 0x2, R47 ;  /* 0x0000000282677824 */ /* 0x000fe200078e022f */
[----:B------:R-:W-:Y:S02]  /*2a00*/  LEA.HI.X.SX32 R105, R55, R59, 0x2, P5 ;  /* 0x0000003b37697211 */ /* 0x000fe400028f16ff */
[----:B------:R-:W-:-:S02]  /*2a10*/  LEA R178, P5, R49, R142, 0x2 ;  /* 0x0000008e31b27211 */ /* 0x000fc400078a10ff */
[-C--:B------:R-:W-:Y:S02]  /*2a20*/  LEA.HI.X.SX32 R161, R45, R59.reuse, 0x2, P3 ;  /* 0x0000003b2da17211 */ /* 0x080fe400018f16ff */
[-C--:B------:R-:W-:Y:S01]  /*2a30*/  LEA R220, P3, R41, R142.reuse, 0x2 ;  /* 0x0000008e29dc7211 */ /* 0x080fe200078610ff */
[C---:B------:R-:W-:Y:S01]  /*2a40*/  IMAD R101, R130.reuse, 0x2, R103 ;  /* 0x0000000282657824 */ /* 0x040fe200078e0267 */
[-C--:B------:R-:W-:Y:S02]  /*2a50*/  LEA.HI.X.SX32 R179, R49, R59.reuse, 0x2, P5 ;  /* 0x0000003b31b37211 */ /* 0x080fe400028f16ff */
[-C--:B------:R-:W-:Y:S02]  /*2a60*/  LEA R148, P5, R43, R142.reuse, 0x2 ;  /* 0x0000008e2b947211 */ /* 0x080fe400078a10ff */
[-C--:B------:R-:W-:Y:S02]  /*2a70*/  LEA.HI.X.SX32 R221, R41, R59.reuse, 0x2, P3 ;  /* 0x0000003b29dd7211 */ /* 0x080fe400018f16ff */
[----:B------:R-:W-:Y:S01]  /*2a80*/  LEA R192, P3, R33, R142, 0x2 ;  /* 0x0000008e21c07211 */ /* 0x000fe200078610ff */
[----:B------:R-:W-:Y:S01]  /*2a90*/  IMAD R145, R130, 0x2, R101 ;  /* 0x0000000282917824 */ /* 0x000fe200078e0265 */
[----:B------:R-:W-:-:S02]  /*2aa0*/  LEA.HI.X.SX32 R149, R43, R59, 0x2, P5 ;  /* 0x0000003b2b957211 */ /* 0x000fc400028f16ff */
[-C--:B------:R-:W-:Y:S02]  /*2ab0*/  LEA R218, P5, R39, R142.reuse, 0x2 ;  /* 0x0000008e27da7211 */ /* 0x080fe400078a10ff */
[-C--:B------:R-:W-:Y:S01]  /*2ac0*/  LEA.HI.X.SX32 R193, R33, R59.reuse, 0x2, P3 ;  /* 0x0000003b21c17211 */ /* 0x080fe200018f16ff */
[C---:B------:R-:W-:Y:S01]  /*2ad0*/  IMAD R151, R130.reuse, 0x2, R145 ;  /* 0x0000000282977824 */ /* 0x040fe200078e0291 */
[-C--:B------:R-:W-:Y:S02]  /*2ae0*/  LEA R162, P3, R35, R142.reuse, 0x2 ;  /* 0x0000008e23a27211 */ /* 0x080fe400078610ff */
[-C--:B------:R-:W-:Y:S01]  /*2af0*/  LEA.HI.X.SX32 R219, R39, R59.reuse, 0x2, P5 ;  /* 0x0000003b27db7211 */ /* 0x080fe200028f16ff */
[----:B------:R-:W-:Y:S01]  /*2b00*/  IMAD R147, R130, 0x2, R151 ;  /* 0x0000000282937824 */ /* 0x000fe200078e0297 */
[----:B------:R-:W-:Y:S02]  /*2b10*/  LEA R188, P5, R37, R142, 0x2 ;  /* 0x0000008e25bc7211 */ /* 0x000fe400078a10ff */
[----:B------:R-:W-:-:S02]  /*2b20*/  LEA.HI.X.SX32 R163, R35, R59, 0x2, P3 ;  /* 0x0000003b23a37211 */ /* 0x000fc400018f16ff */
        /* <DEDUP_REMOVED lines=9> */
[-C--:B------:R-:W-:Y:S02]  /*2bc0*/  LEA.HI.X.SX32 R119, R53, R59.reuse, 0x2, P3 ;  /* 0x0000003b35777211 */ /* 0x080fe400018f16ff */
[-C--:B------:R-:W-:Y:S01]  /*2bd0*/  LEA R102, P3, R103, R142.reuse, 0x2 ;  /* 0x0000008e67667211 */ /* 0x080fe200078610ff */
[C---:B------:R-:W-:Y:S01]  /*2be0*/  IMAD R121, R130.reuse, 0x2, R133 ;  /* 0x0000000282797824 */ /* 0x040fe200078e0285 */
        /* <DEDUP_REMOVED lines=30> */
[-C--:B------:R-:W-:Y:S02]  /*2dd0*/  LEA R132, P3, R29, R142.reuse, 0x2 ;  /* 0x0000008e1d847211 */ /* 0x080fe400078610ff */
        /* <DEDUP_REMOVED lines=8> */
[-C--:B------:R-:W-:Y:S02]  /*2e60*/  LEA R224, P3, R2, R142.reuse, 0x2 ;  /* 0x0000008e02e07211 */ /* 0x080fe400078610ff */
[-C--:B------:R-:W-:Y:S01]  /*2e70*/  LEA.HI.X.SX32 R121, R31, R59.reuse, 0x2, P5 ;  /* 0x0000003b1f797211 */ /* 0x080fe200028f16ff */
[----:B------:R-:W-:Y:S01]  /*2e80*/  IMAD R95, R130, 0x2, R35 ;  /* 0x00000002825f7824 */ /* 0x000fe200078e0223 */
[----:B------:R-:W-:Y:S02]  /*2e90*/  LEA R112, P5, R35, R142, 0x2 ;  /* 0x0000008e23707211 */ /* 0x000fe400078a10ff */
[----:B------:R-:W-:-:S02]  /*2ea0*/  LEA.HI.X.SX32 R225, R2, R59, 0x2, P3 ;  /* 0x0000003b02e17211 */ /* 0x000fc400018f16ff */
[-C--:B------:R-:W-:Y:S01]  /*2eb0*/  LEA R204, P3, R4, R142.reuse, 0x2 ;  /* 0x0000008e04cc7211 */ /* 0x080fe200078610ff */
[----:B------:R-:W-:Y:S01]  /*2ec0*/  IMAD R76, R26, UR5, RZ ;  /* 0x000000051a4c7c24 */ /* 0x000fe2000f8e02ff */
[-C--:B------:R-:W-:Y:S01]  /*2ed0*/  LEA.HI.X.SX32 R113, R35, R59.reuse, 0x2, P5 ;  /* 0x0000003b23717211 */ /* 0x080fe200028f16ff */
[----:B------:R-:W-:Y:S01]  /*2ee0*/  IMAD.SHL.U32 R11, R19, 0x4, RZ ;  /* 0x00000004130b7824 */ /* 0x000fe200078e00ff */
[-C--:B------:R-:W-:Y:S01]  /*2ef0*/  LEA R186, P5, R3, R142.reuse, 0x2 ;  /* 0x0000008e03ba7211 */ /* 0x080fe200078a10ff */
[----:B------:R-:W-:Y:S01]  /*2f00*/  IMAD.SHL.U32 R15, R23, 0x4, RZ ;  /* 0x00000004170f7824 */ /* 0x000fe200078e00ff */
[----:B------:R-:W-:Y:S02]  /*2f10*/  LEA.HI.X.SX32 R205, R4, R59, 0x2, P3 ;  /* 0x0000003b04cd7211 */ /* 0x000fe400018f16ff */
[-C--:B------:R-:W-:Y:S02]  /*2f20*/  LEA R26, P6, R95, R142.reuse, 0x2 ;  /* 0x0000008e5f1a7211 */ /* 0x080fe400078c10ff */
[----:B------:R-:W-:-:S02]  /*2f30*/  LEA R212, P3, R6, R142, 0x2 ;  /* 0x0000008e06d47211 */ /* 0x000fc400078610ff */
[----:B------:R-:W-:Y:S01]  /*2f40*/  ISETP.NE.U32.AND P1, PT, R10, RZ, PT ;  /* 0x000000ff0a00720c */ /* 0x000fe20003f25070 */
[----:B------:R-:W-:Y:S01]  /*2f50*/  IMAD.SHL.U32 R10, R18, 0x4, RZ ;  /* 0x00000004120a7824 */ /* 0x000fe200078e00ff */
[-C--:B------:R-:W-:Y:S01]  /*2f60*/  LEA.HI.X.SX32 R187, R3, R59.reuse, 0x2, P5 ;  /* 0x0000003b03bb7211 */ /* 0x080fe200028f16ff */
[----:B------:R-:W-:Y:S01]  /*2f70*/  IMAD.SHL.U32 R13, R21, 0x4, RZ ;  /* 0x00000004150d7824 */ /* 0x000fe200078e00ff */
[-C--:B------:R-:W-:Y:S02]  /*2f80*/  LEA.HI.X.SX32 R27, R95, R59.reuse, 0x2, P6 ;  /* 0x0000003b5f1b7211 */ /* 0x080fe400030f16ff */
[-C--:B------:R-:W-:Y:S02]  /*2f90*/  LEA R194, P5, R5, R142.reuse, 0x2 ;  /* 0x0000008e05c27211 */ /* 0x080fe400078a10ff */
[----:B------:R-:W-:Y:S02]  /*2fa0*/  LEA.HI.X.SX32 R213, R6, R59, 0x2, P3 ;  /* 0x0000003b06d57211 */ /* 0x000fe400018f16ff */
[----:B------:R-:W-:-:S02]  /*2fb0*/  IADD3 R206, P3, R11, R142, RZ ;  /* 0x0000008e0bce7210 */ /* 0x000fc40007f7e0ff */
[-C--:B------:R-:W-:Y:S01]  /*2fc0*/  IADD3 R146, P6, R15, R142.reuse, RZ ;  /* 0x0000008e0f927210 */ /* 0x080fe20007fde0ff */
[----:B------:R-:W-:Y:S01]  /*2fd0*/  IMAD.SHL.U32 R12, R20, 0x4, RZ ;  /* 0x00000004140c7824 */ /* 0x000fe200078e00ff */
[-C--:B------:R-:W-:Y:S01]  /*2fe0*/  LEA.HI.X.SX32 R195, R5, R59.reuse, 0x2, P5 ;  /* 0x0000003b05c37211 */ /* 0x080fe200028f16ff */
[----:B------:R-:W-:Y:S01]  /*2ff0*/  IMAD R74, R30, UR5, RZ ;  /* 0x000000051e4a7c24 */ /* 0x000fe2000f8e02ff */
[-C--:B------:R-:W-:Y:S01]  /*3000*/  IADD3 R164, P5, R10, R142.reuse, RZ ;  /* 0x0000008e0aa47210 */ /* 0x080fe20007fbe0ff */
[----:B------:R-:W-:Y:S01]  /*3010*/  IMAD R82, R28, UR5, RZ ;  /* 0x000000051c527c24 */ /* 0x000fe2000f8e02ff */
[-C--:B------:R-:W-:Y:S02]  /*3020*/  LEA.HI.X.SX32 R207, R19, R59.reuse, 0x2, P3 ;  /* 0x0000003b13cf7211 */ /* 0x080fe400018f16ff */
[----:B------:R-:W-:Y:S02]  /*3030*/  LEA.HI.X.SX32 R147, R23, R59, 0x2, P6 ;  /* 0x0000003b17937211 */ /* 0x000fe400030f16ff */
[----:B------:R-:W-:-:S02]  /*3040*/  IADD3 R176, P3, R13, R142, RZ ;  /* 0x0000008e0db07210 */ /* 0x000fc40007f7e0ff */
[----:B------:R-:W-:Y:S01]  /*3050*/  LEA R30, P6, R80, R96, 0x2 ;  /* 0x00000060501e7211 */ /* 0x000fe200078c10ff */
[----:B------:R-:W-:Y:S01]  /*3060*/  IMAD.SHL.U32 R14, R22, 0x4, RZ ;  /* 0x00000004160e7824 */ /* 0x000fe200078e00ff */
[-C--:B------:R-:W-:Y:S01]  /*3070*/  LEA.HI.X.SX32 R165, R18, R59.reuse, 0x2, P5 ;  /* 0x0000003b12a57211 */ /* 0x080fe200028f16ff */
[----:B------:R-:W-:Y:S01]  /*3080*/  IMAD R68, R36, UR5, RZ ;  /* 0x0000000524447c24 */ /* 0x000fe2000f8e02ff */
[----:B------:R-:W-:Y:S02]  /*3090*/  IADD3 R202, P5, R12, R142, RZ ;  /* 0x0000008e0cca7210 */ /* 0x000fe40007fbe0ff */
[----:B------:R-:W-:Y:S02]  /*30a0*/  LEA.HI.X.SX32 R177, R21, R59, 0x2, P3 ;  /* 0x0000003b15b17211 */ /* 0x000fe400018f16ff */
[----:B------:R-:W-:Y:S02]  /*30b0*/  LEA.HI.X.SX32 R31, R80, R25, 0x2, P6 ;  /* 0x00000019501f7211 */ /* 0x000fe400030f16ff */
[----:B------:R-:W-:-:S02]  /*30c0*/  LEA R28, P3, R82, R96, 0x2 ;  /* 0x00000060521c7211 */ /* 0x000fc400078610ff */
[----:B------:R-:W-:Y:S01]  /*30d0*/  LEA R36, P6, R74, R96, 0x2 ;  /* 0x000000604a247211 */ /* 0x000fe200078c10ff */
[----:B------:R-:W-:Y:S01]  /*30e0*/  IMAD R78, R16, UR5, RZ ;  /* 0x00000005104e7c24 */ /* 0x000fe2000f8e02ff */
[----:B------:R-:W-:Y:S01]  /*30f0*/  LEA.HI.X.SX32 R203, R20, R59, 0x2, P5 ;  /* 0x0000003b14cb7211 */ /* 0x000fe200028f16ff */
[----:B------:R-:W-:Y:S01]  /*3100*/  IMAD R70, R34, UR5, RZ ;  /* 0x0000000522467c24 */ /* 0x000fe2000f8e02ff */
[----:B------:R-:W-:Y:S01]  /*3110*/  IADD3 R172, P5, R14, R142, RZ ;  /* 0x0000008e0eac7210 */ /* 0x000fe20007fbe0ff */
[----:B------:R-:W-:Y:S01]  /*3120*/  IMAD R62, R42, UR5, RZ ;  /* 0x000000052a3e7c24 */ /* 0x000fe2000f8e02ff */
[-C--:B------:R-:W-:Y:S02]  /*3130*/  LEA.HI.X.SX32 R29, R82, R25.reuse, 0x2, P3 ;  /* 0x00000019521d7211 */ /* 0x080fe400018f16ff */
[----:B------:R-:W-:Y:S02]  /*3140*/  LEA.HI.X.SX32 R37, R74, R25, 0x2, P6 ;  /* 0x000000194a257211 */ /* 0x000fe400030f16ff */
[----:B------:R-:W-:-:S02]  /*3150*/  LEA R34, P3, R76, R96, 0x2 ;  /* 0x000000604c227211 */ /* 0x000fc400078610ff */
[-C--:B------:R-:W-:Y:S01]  /*3160*/  LEA R42, P6, R68, R96.reuse, 0x2 ;  /* 0x00000060442a7211 */ /* 0x080fe200078c10ff */
[----:B------:R-:W-:Y:S01]  /*3170*/  STL [R1+0xd8], R233 ;  /* 0x0000d8e901007387 */ /* 0x000fe20000100800 */
[----:B------:R-:W-:Y:S01]  /*3180*/  IMAD R72, R32, UR5, RZ ;  /* 0x0000000520487c24 */ /* 0x000fe2000f8e02ff */
[----:B------:R-:W-:Y:S01]  /*3190*/  LEA.HI.X.SX32 R173, R22, R59, 0x2, P5 ;  /* 0x0000003b16ad7211 */ /* 0x000fe200028f16ff */
[----:B------:R-:W-:Y:S01]  /*31a0*/  IMAD R64, R40, UR5, RZ ;  /* 0x0000000528407c24 */ /* 0x000fe2000f8e02ff */
[----:B------:R1:W-:Y:S01]  /*31b0*/  STL [R1+0xc0], R9 ;  /* 0x0000c00901007387 */ /* 0x0003e20000100800 */
[----:B------:R-:W-:Y:S02]  /*31c0*/  LEA R32, P5, R78, R96, 0x2 ;  /* 0x000000604e207211 */ /* 0x000fe400078a10ff */
[-C--:B------:R-:W-:Y:S01]  /*31d0*/  LEA.HI.X.SX32 R35, R76, R25.reuse, 0x2, P3 ;  /* 0x000000194c237211 */ /* 0x080fe200018f16ff */
[----:B------:R-:W-:Y:S01]  /*31e0*/  STL [R1+0xb8], R82 ;  /* 0x0000b85201007387 */ /* 0x000fe20000100800 */
[----:B------:R-:W-:-:S02]  /*31f0*/  LEA.HI.X.SX32 R43, R68, R25, 0x2, P6 ;  /* 0x00000019442b7211 */ /* 0x000fc400030f16ff */
[-C--:B------:R-:W-:Y:S01]  /*3200*/  LEA R40, P3, R70, R96.reuse, 0x2 ;  /* 0x0000006046287211 */ /* 0x080fe200078610ff */
[----:B------:R-:W-:Y:S01]  /*3210*/  STL [R1+0xb4], R80 ;  /* 0x0000b45001007387 */ /* 0x000fe20000100800 */
[----:B-1----:R-:W-:Y:S01]  /*3220*/  IMAD R9, R48, UR5, RZ ;  /* 0x0000000530097c24 */ /* 0x002fe2000f8e02ff */
[-C--:B------:R-:W-:Y:S02]  /*3230*/  LEA R48, P6, R62, R96.reuse, 0x2 ;  /* 0x000000603e307211 */ /* 0x080fe400078c10ff */
[----:B------:R-:W-:Y:S01]  /*3240*/  STL [R1+0xb0], R78 ;  /* 0x0000b04e01007387 */ /* 0x000fe20000100800 */
[----:B------:R-:W-:Y:S01]  /*3250*/  IMAD R66, R38, UR5, RZ ;  /* 0x0000000526427c24 */ /* 0x000fe2000f8e02ff */
[-C--:B------:R-:W-:Y:S01]  /*3260*/  LEA.HI.X.SX32 R33, R78, R25.reuse, 0x2, P5 ;  /* 0x000000194e217211 */ /* 0x080fe200028f16ff */
[----:B------:R-:W-:Y:S01]  /*3270*/  IMAD R16, R46, UR5, RZ ;  /* 0x000000052e107c24 */ /* 0x000fe2000f8e02ff */
[----:B------:R-:W-:Y:S01]  /*3280*/  STL [R1+0xac], R76 ;  /* 0x0000ac4c01007387 */ /* 0x000fe20000100800 */
[----:B------:R-:W-:Y:S01]  /*3290*/  LEA R38, P5, R72, R96, 0x2 ;  /* 0x0000006048267211 */ /* 0x000fe200078a10ff */
[----:B------:R-:W-:Y:S01]  /*32a0*/  IMAD R250, R250, UR5, RZ ;  /* 0x00000005fafa7c24 */ /* 0x000fe2000f8e02ff */
[-C--:B------:R-:W-:Y:S01]  /*32b0*/  LEA.HI.X.SX32 R41, R70, R25.reuse, 0x2, P3 ;  /* 0x0000001946297211 */ /* 0x080fe200018f16ff */
[----:B------:R-:W-:Y:S01]  /*32c0*/  STL [R1+0xa8], R74 ;  /* 0x0000a84a01007387 */ /* 0x000fe20000100800 */
[----:B------:R-:W-:-:S02]  /*32d0*/  LEA.HI.X.SX32 R49, R62, R25, 0x2, P6 ;  /* 0x000000193e317211 */ /* 0x000fc400030f16ff */
[-C--:B------:R-:W-:Y:S01]  /*32e0*/  LEA R46, P3, R64, R96.reuse, 0x2 ;  /* 0x00000060402e7211 */ /* 0x080fe200078610ff */
[----:B------:R-:W-:Y:S01]  /*32f0*/  STL [R1+0xa4], R72 ;  /* 0x0000a44801007387 */ /* 0x000fe20000100800 */
[----:B------:R-:W-:Y:S01]  /*3300*/  LEA R54, P6, R9, R96, 0x2 ;  /* 0x0000006009367211 */ /* 0x000fe200078c10ff */
[----:B------:R-:W-:Y:S02]  /*3310*/  IMAD R60, R44, UR5, RZ ;  /* 0x000000052c3c7c24 */ /* 0x000fe4000f8e02ff */
[----:B------:R-:W-:Y:S01]  /*3320*/  STL [R1+0xa0], R70 ;  /* 0x0000a04601007387 */ /* 0x000fe20000100800 */
[----:B------:R-:W-:-:S03]  /*3330*/  LEA.HI.X.SX32 R39, R72, R25, 0x2, P5 ;  /* 0x0000001948277211 */ /* 0x000fc600028f16ff */
[----:B------:R-:W-:Y:S01]  /*3340*/  STL [R1+0x9c], R68 ;  /* 0x00009c4401007387 */ /* 0x000fe20000100800 */
[----:B------:R-:W-:Y:S01]  /*3350*/  LEA R44, P5, R66, R96, 0x2 ;  /* 0x00000060422c7211 */ /* 0x000fe200078a10ff */
[----:B------:R-:W-:Y:S01]  /*3360*/  IMAD R247, R247, UR5, RZ ;  /* 0x00000005f7f77c24 */ /* 0x000fe2000f8e02ff */
[-C--:B------:R-:W-:Y:S01]  /*3370*/  LEA.HI.X.SX32 R47, R64, R25.reuse, 0x2, P3 ;  /* 0x00000019402f7211 */ /* 0x080fe200018f16ff */
[----:B------:R-:W-:Y:S01]  /*3380*/  STL [R1+0x98], R66 ;  /* 0x0000984201007387 */ /* 0x000fe20000100800 */
[----:B------:R-:W-:-:S03]  /*3390*/  LEA.HI.X.SX32 R55, R9, R25, 0x2, P6 ;  /* 0x0000001909377211 */ /* 0x000fc600030f16ff */
[----:B------:R1:W-:Y:S01]  /*33a0*/  STL [R1+0x94], R64 ;  /* 0x0000944001007387 */ /* 0x0003e20000100800 */
[----:B------:R-:W-:Y:S01]  /*33b0*/  LEA.HI.X.SX32 R45, R66, R25, 0x2, P5 ;  /* 0x00000019422d7211 */ /* 0x000fe200028f16ff */
[----:B------:R-:W-:Y:S01]  /*33c0*/  IMAD R252, R252, UR5, RZ ;  /* 0x00000005fcfc7c24 */ /* 0x000fe2000f8e02ff */
[-C--:B------:R-:W-:Y:S01]  /*33d0*/  LEA R50, P5, R60, R96.reuse, 0x2 ;  /* 0x000000603c327211 */ /* 0x080fe200078a10ff */
[----:B------:R-:W-:Y:S01]  /*33e0*/  IMAD R251, R251, UR5, RZ ;  /* 0x00000005fbfb7c24 */ /* 0x000fe2000f8e02ff */
[-C--:B------:R-:W-:Y:S02]  /*33f0*/  LEA R52, P3, R16, R96.reuse, 0x2 ;  /* 0x0000006010347211 */ /* 0x080fe400078610ff */
[----:B-1----:R-:W-:Y:S01]  /*3400*/  LEA R64, P6, R250, R96, 0x2 ;  /* 0x00000060fa407211 */ /* 0x002fe200078c10ff */
[----:B------:R-:W-:-:S03]  /*3410*/  IMAD R244, R244, UR5, RZ ;  /* 0x00000005f4f47c24 */ /* 0x000fc6000f8e02ff */
[-C--:B------:R-:W-:Y:S02]  /*3420*/  LEA.HI.X.SX32 R65, R250, R25.reuse, 0x2, P6 ;  /* 0x00000019fa417211 */ /* 0x080fe400030f16ff */
[-C--:B------:R-:W-:Y:S01]  /*3430*/  LEA R70, P6, R247, R96.reuse, 0x2 ;  /* 0x00000060f7467211 */ /* 0x080fe200078c10ff */
[----:B------:R1:W-:Y:S01]  /*3440*/  STL [R1+0x90], R62 ;  /* 0x0000903e01007387 */ /* 0x0003e20000100800 */
[-C--:B------:R-:W-:Y:S01]  /*3450*/  LEA.HI.X.SX32 R51, R60, R25.reuse, 0x2, P5 ;  /* 0x000000193c337211 */ /* 0x080fe200028f16ff */
[----:B------:R-:W-:Y:S01]  /*3460*/  IMAD R249, R249, UR5, RZ ;  /* 0x00000005f9f97c24 */ /* 0x000fe2000f8e02ff */
[-C--:B------:R-:W-:Y:S01]  /*3470*/  LEA.HI.X.SX32 R53, R16, R25.reuse, 0x2, P3 ;  /* 0x0000001910357211 */ /* 0x080fe200018f16ff */
[----:B------:R2:W-:Y:S01]  /*3480*/  STL [R1+0x8], R60 ;  /* 0x0000083c01007387 */ /* 0x0005e20000100800 */
[----:B------:R-:W-:Y:S01]  /*3490*/  LEA.HI.X.SX32 R71, R247, R25, 0x2, P6 ;  /* 0x00000019f7477211 */ /* 0x000fe200030f16ff */
[----:B------:R-:W-:Y:S01]  /*34a0*/  IMAD R248, R248, UR5, RZ ;  /* 0x00000005f8f87c24 */ /* 0x000fe2000f8e02ff */
[-C--:B------:R-:W-:Y:S01]  /*34b0*/  LEA R76, P6, R244, R96.reuse, 0x2 ;  /* 0x00000060f44c7211 */ /* 0x080fe200078c10ff */
[----:B------:R-:W-:Y:S01]  /*34c0*/  IMAD R241, R241, UR5, RZ ;  /* 0x00000005f1f17c24 */ /* 0x000fe2000f8e02ff */
[----:B-1----:R-:W-:-:S02]  /*34d0*/  LEA R62, P3, R251, R96, 0x2 ;  /* 0x00000060fb3e7211 */ /* 0x002fc400078610ff */
[-C--:B--2---:R-:W-:Y:S01]  /*34e0*/  LEA R60, P5, R252, R96.reuse, 0x2 ;  /* 0x00000060fc3c7211 */ /* 0x084fe200078a10ff */
[----:B------:R-:W-:Y:S01]  /*34f0*/  IMAD R246, R246, UR5, RZ ;  /* 0x00000005f6f67c24 */ /* 0x000fe2000f8e02ff */
[-C--:B------:R-:W-:Y:S02]  /*3500*/  LEA.HI.X.SX32 R63, R251, R25.reuse, 0x2, P3 ;  /* 0x00000019fb3f7211 */ /* 0x080fe400018f16ff */
[-C--:B------:R-:W-:Y:S01]  /*3510*/  LEA.HI.X.SX32 R61, R252, R25.reuse, 0x2, P5 ;  /* 0x00000019fc3d7211 */ /* 0x080fe200028f16ff */
[----:B------:R-:W-:Y:S01]  /*3520*/  IMAD R245, R245, UR5, RZ ;  /* 0x00000005f5f57c24 */ /* 0x000fe2000f8e02ff */
[-C--:B------:R-:W-:Y:S01]  /*3530*/  LEA R66, P5, R249, R96.reuse, 0x2 ;  /* 0x00000060f9427211 */ /* 0x080fe200078a10ff */
[----:B------:R-:W-:Y:S01]  /*3540*/  IMAD R238, R238, UR5, RZ ;  /* 0x00000005eeee7c24 */ /* 0x000fe2000f8e02ff */
[----:B------:R-:W-:Y:S02]  /*3550*/  LEA.HI.X.SX32 R77, R244, R25, 0x2, P6 ;  /* 0x00000019f44d7211 */ /* 0x000fe400030f16ff */
[----:B------:R-:W-:-:S02]  /*3560*/  LEA R68, P3, R248, R96, 0x2 ;  /* 0x00000060f8447211 */ /* 0x000fc400078610ff */
[-C--:B------:R-:W-:Y:S01]  /*3570*/  LEA R82, P6, R241, R96.reuse, 0x2 ;  /* 0x00000060f1527211 */ /* 0x080fe200078c10ff */
[----:B------:R-:W-:Y:S01]  /*3580*/  IMAD R243, R243, UR5, RZ ;  /* 0x00000005f3f37c24 */ /* 0x000fe2000f8e02ff */
[-C--:B------:R-:W-:Y:S01]  /*3590*/  LEA.HI.X.SX32 R67, R249, R25.reuse, 0x2, P5 ;  /* 0x00000019f9437211 */ /* 0x080fe200028f16ff */
[----:B------:R-:W-:Y:S01]  /*35a0*/  IMAD R242, R242, UR5, RZ ;  /* 0x00000005f2f27c24 */ /* 0x000fe2000f8e02ff */
[-C--:B------:R-:W-:Y:S01]  /*35b0*/  LEA R72, P5, R246, R96.reuse, 0x2 ;  /* 0x00000060f6487211 */ /* 0x080fe200078a10ff */
[----:B------:R-:W-:Y:S01]  /*35c0*/  IMAD R236, R236, UR5, RZ ;  /* 0x00000005ecec7c24 */ /* 0x000fe2000f8e02ff */
[-C--:B------:R-:W-:Y:S02]  /*35d0*/  LEA.HI.X.SX32 R69, R248, R25.reuse, 0x2, P3 ;  /* 0x00000019f8457211 */ /* 0x080fe400018f16ff */
[----:B------:R-:W-:Y:S02]  /*35e0*/  LEA.HI.X.SX32 R83, R241, R25, 0x2, P6 ;  /* 0x00000019f1537211 */ /* 0x000fe400030f16ff */
[----:B------:R-:W-:-:S02]  /*35f0*/  LEA R74, P3, R245, R96, 0x2 ;  /* 0x00000060f54a7211 */ /* 0x000fc400078610ff */
[-C--:B------:R-:W-:Y:S01]  /*3600*/  LEA R88, P6, R238, R96.reuse, 0x2 ;  /* 0x00000060ee587211 */ /* 0x080fe200078c10ff */
[----:B------:R-:W-:Y:S01]  /*3610*/  IMAD R240, R240, UR5, RZ ;  /* 0x00000005f0f07c24 */ /* 0x000fe2000f8e02ff */
[-C--:B------:R-:W-:Y:S01]  /*3620*/  LEA.HI.X.SX32 R73, R246, R25.reuse, 0x2, P5 ;  /* 0x00000019f6497211 */ /* 0x080fe200028f16ff */
[----:B------:R-:W-:Y:S01]  /*3630*/  IMAD R239, R239, UR5, RZ ;  /* 0x00000005efef7c24 */ /* 0x000fe2000f8e02ff */
[-C--:B------:R-:W-:Y:S01]  /*3640*/  LEA R78, P5, R243, R96.reuse, 0x2 ;  /* 0x00000060f34e7211 */ /* 0x080fe200078a10ff */
[----:B------:R-:W-:Y:S01]  /*3650*/  IMAD R95, R130, 0x2, R95 ;  /* 0x00000002825f7824 */ /* 0x000fe200078e025f */
[-C--:B------:R-:W-:Y:S02]  /*3660*/  LEA.HI.X.SX32 R75, R245, R25.reuse, 0x2, P3 ;  /* 0x00000019f54b7211 */ /* 0x080fe400018f16ff */
[----:B------:R-:W-:Y:S02]  /*3670*/  LEA.HI.X.SX32 R89, R238, R25, 0x2, P6 ;  /* 0x00000019ee597211 */ /* 0x000fe400030f16ff */
[----:B------:R-:W-:-:S02]  /*3680*/  LEA R80, P3, R242, R96, 0x2 ;  /* 0x00000060f2507211 */ /* 0x000fc400078610ff */
[-C--:B------:R-:W-:Y:S01]  /*3690*/  LEA R92, P6, R236, R96.reuse, 0x2 ;  /* 0x00000060ec5c7211 */ /* 0x080fe200078c10ff */
[----:B------:R1:W-:Y:S01]  /*36a0*/  STL [R1+0x4], R16 ;  /* 0x0000041001007387 */ /* 0x0003e20000100800 */
[-C--:B------:R-:W-:Y:S01]  /*36b0*/  LEA.HI.X.SX32 R79, R243, R25.reuse, 0x2, P5 ;  /* 0x00000019f34f7211 */ /* 0x080fe200028f16ff */
[----:B------:R-:W-:Y:S01]  /*36c0*/  IMAD R237, R237, UR5, RZ ;  /* 0x00000005eded7c24 */ /* 0x000fe2000f8e02ff */
[-C--:B------:R-:W-:Y:S02]  /*36d0*/  LEA R84, P5, R240, R96.reuse, 0x2 ;  /* 0x00000060f0547211 */ /* 0x080fe400078a10ff */
[-C--:B------:R-:W-:Y:S02]  /*36e0*/  LEA.HI.X.SX32 R81, R242, R25.reuse, 0x2, P3 ;  /* 0x00000019f2517211 */ /* 0x080fe400018f16ff */
[----:B------:R-:W-:Y:S02]  /*36f0*/  LEA.HI.X.SX32 R93, R236, R25, 0x2, P6 ;  /* 0x00000019ec5d7211 */ /* 0x000fe400030f16ff */
[----:B------:R-:W-:Y:S01]  /*3700*/  LOP3.LUT R90, R0, 0x40, RZ, 0xfc, !PT ;  /* 0x00000040005a7812 */ /* 0x000fe200078efcff */
[----:B-1----:R-:W-:Y:S01]  /*3710*/  IMAD.SHL.U32 R16, R56, 0x4, RZ ;  /* 0x0000000438107824 */ /* 0x002fe200078e00ff */
[----:B------:R-:W-:-:S02]  /*3720*/  LEA R86, P3, R239, R96, 0x2 ;  /* 0x00000060ef567211 */ /* 0x000fc400078610ff */
[----:B------:R-:W-:Y:S01]  /*3730*/  LEA R94, P6, R95, R142, 0x2 ;  /* 0x0000008e5f5e7211 */ /* 0x000fe200078c10ff */
[----:B------:R-:W-:Y:S01]  /*3740*/  STL [R1], R9 ;  /* 0x0000000901007387 */ /* 0x000fe20000100800 */
[-C--:B------:R-:W-:Y:S01]  /*3750*/  LEA.HI.X.SX32 R85, R240, R25.reuse, 0x2, P5 ;  /* 0x00000019f0557211 */ /* 0x080fe200028f16ff */
[----:B------:R-:W-:Y:S01]  /*3760*/  IMAD R234, R234, UR5, RZ ;  /* 0x00000005eaea7c24 */ /* 0x000fe2000f8e02ff */
[----:B------:R-:W-:Y:S01]  /*3770*/  ISETP.GE.AND P5, PT, R90, R24, PT ;  /* 0x000000185a00720c */ /* 0x000fe20003fa6270 */
[----:B------:R-:W-:Y:S01]  /*3780*/  STL [R1+0xdc], R2 ;  /* 0x0000dc0201007387 */ /* 0x000fe20000100800 */
[----:B------:R-:W-:Y:S02]  /*3790*/  LEA.HI.X.SX32 R87, R239, R25, 0x2, P3 ;  /* 0x00000019ef577211 */ /* 0x000fe400018f16ff */
[----:B------:R-:W-:Y:S01]  /*37a0*/  LEA.HI.X.SX32 R95, R95, R59, 0x2, P6 ;  /* 0x0000003b5f5f7211 */ /* 0x000fe200030f16ff */
[----:B------:R1:W-:Y:S01]  /*37b0*/  STL [R1+0xe0], R3 ;  /* 0x0000e00301007387 */ /* 0x0003e20000100800 */
[----:B------:R-:W-:-:S02]  /*37c0*/  LEA R90, P3, R237, R96, 0x2 ;  /* 0x00000060ed5a7211 */ /* 0x000fc400078610ff */
[----:B------:R-:W-:Y:S02]  /*37d0*/  IADD3 R142, P6, R16, R142, RZ ;  /* 0x0000008e108e7210 */ /* 0x000fe40007fde0ff */
[----:B------:R-:W-:Y:S02]  /*37e0*/  LEA.HI.X.SX32 R91, R237, R25, 0x2, P3 ;  /* 0x00000019ed5b7211 */ /* 0x000fe400018f16ff */
[----:B------:R-:W-:Y:S02]  /*37f0*/  SEL R57, R17, RZ, !P5 ;  /* 0x000000ff11397207 */ /* 0x000fe40006800000 */
[----:B-1----:R-:W-:Y:S02]  /*3800*/  LOP3.LUT R3, R0, 0x42, RZ, 0xfc, !PT ;  /* 0x0000004200037812 */ /* 0x002fe400078efcff */
[----:B------:R-:W-:Y:S01]  /*3810*/  LEA.HI.X.SX32 R143, R56, R59, 0x2, P6 ;  /* 0x0000003b388f7211 */ /* 0x000fe200030f16ff */
[----:B------:R-:W-:Y:S01]  /*3820*/  ULEA UR7, UR4, UR7, 0x18 ;  /* 0x0000000704077291 */ /* 0x000fe2000f8ec03f */
[----:B------:R-:W-:-:S02]  /*3830*/  ISETP.GE.AND P3, PT, R3, R24, PT ;  /* 0x000000180300720c */ /* 0x000fc40003f66270 */
[C---:B------:R-:W-:Y:S02]  /*3840*/  LEA R96, P6, R234.reuse, R96, 0x2 ;  /* 0x00000060ea607211 */ /* 0x040fe400078c10ff */
[----:B------:R-:W-:Y:S02]  /*3850*/  ISETP.NE.U32.AND P5, PT, R57, RZ, PT ;  /* 0x000000ff3900720c */ /* 0x000fe40003fa5070 */
[----:B------:R-:W-:Y:S02]  /*3860*/  SEL R57, R17, RZ, !P3 ;  /* 0x000000ff11397207 */ /* 0x000fe40005800000 */
[----:B------:R-:W-:Y:S02]  /*3870*/  LEA.HI.X.SX32 R97, R234, R25, 0x2, P6 ;  /* 0x00000019ea617211 */ /* 0x000fe400030f16ff */
[----:B------:R-:W-:Y:S01]  /*3880*/  ISETP.GE.AND P6, PT, R226, R24, PT ;  /* 0x00000018e200720c */ /* 0x000fe20003fc6270 */
[----:B------:R-:W-:Y:S01]  /*3890*/  VIADD R235, R8, UR7 ;  /* 0x0000000708eb7c36 */ /* 0x000fe20008000000 */
[----:B------:R-:W-:-:S02]  /*38a0*/  LOP3.LUT R2, R0, 0x60, RZ, 0xfc, !PT ;  /* 0x0000006000027812 */ /* 0x000fc400078efcff */
[----:B------:R-:W-:Y:S02]  /*38b0*/  ISETP.NE.U32.AND P3, PT, R57, RZ, PT ;  /* 0x000000ff3900720c */ /* 0x000fe40003f65070 */
[----:B------:R-:W-:Y:S01]  /*38c0*/  LOP3.LUT R9, R0, 0x62, RZ, 0xfc, !PT ;  /* 0x0000006200097812 */ /* 0x000fe200078efcff */
[----:B------:R-:W-:Y:S01]  /*38d0*/  @!PT LDS RZ, [RZ] ;  /* 0x00000000fffff984 */ /* 0x000fe20000000800 */
[----:B------:R-:W-:Y:S01]  /*38e0*/  @!PT LDS RZ, [RZ] ;  /* 0x00000000fffff984 */ /* 0x000fe20000000800 */
[----:B------:R-:W-:Y:S01]  /*38f0*/  @!PT LDS RZ, [RZ] ;  /* 0x00000000fffff984 */ /* 0x000fe20000000800 */
[----:B------:R1:W-:Y:S01]  /*3900*/  LDGSTS.E [R235], desc[UR16][R224.64], P4 ;  /* 0x00000000e0eb7fae */ /* 0x0003e2000a121850 */
[----:B------:R-:W-:Y:S02]  /*3910*/  SEL R57, R17, RZ, !P6 ;  /* 0x000000ff11397207 */ /* 0x000fe40007000000 */
[-C--:B------:R-:W-:Y:S01]  /*3920*/  ISETP.GE.AND P6, PT, R2, R24.reuse, PT ;  /* 0x000000180200720c */ /* 0x080fe20003fc6270 */
[----:B------:R-:W-:Y:S01]  /*3930*/  LDGSTS.E [R235+0x8], desc[UR16][R186.64], P0 ;  /* 0x00008000baeb7fae */ /* 0x000fe20008121850 */
[C---:B------:R-:W-:Y:S02]  /*3940*/  LOP3.LUT R131, R0.reuse, 0x4, RZ, 0xfc, !PT ;  /* 0x0000000400837812 */ /* 0x040fe400078efcff */
[----:B------:R-:W-:Y:S01]  /*3950*/  ISETP.GE.AND P4, PT, R9, R24, PT ;  /* 0x000000180900720c */ /* 0x000fe20003f86270 */
[----:B------:R-:W-:Y:S01]  /*3960*/  LDGSTS.E [R235+0x4000], desc[UR16][R152.64], P2 ;  /* 0x0400000098eb7fae */ /* 0x000fe20009121850 */
[----:B------:R-:W-:-:S02]  /*3970*/  LOP3.LUT R9, R0, 0x6, RZ, 0xfc, !PT ;  /* 0x0000000600097812 */ /* 0x000fc400078efcff */
[----:B------:R-:W-:Y:S01]  /*3980*/  SEL R59, R17, RZ, !P6 ;  /* 0x000000ff113b7207 */ /* 0x000fe20007000000 */
[----:B------:R-:W-:Y:S01]  /*3990*/  LDGSTS.E [R235+0x4008], desc[UR16][R208.64], P1 ;  /* 0x04008000d0eb7fae */ /* 0x000fe20008921850 */
[-C--:B------:R-:W-:Y:S02]  /*39a0*/  ISETP.GE.AND P6, PT, R131, R24.reuse, PT ;  /* 0x000000188300720c */ /* 0x080fe40003fc6270 */
[----:B------:R-:W-:Y:S01]  /*39b0*/  LOP3.LUT R138, R0, 0x24, RZ, 0xfc, !PT ;  /* 0x00000024008a7812 */ /* 0x000fe200078efcff */
[----:B------:R-:W-:Y:S01]  /*39c0*/  LDGSTS.E [R235+0x8000], desc[UR16][R174.64], P5 ;  /* 0x08000000aeeb7fae */ /* 0x000fe2000a921850 */
[----:B------:R-:W-:Y:S02]  /*39d0*/  SEL R25, R17, RZ, !P4 ;  /* 0x000000ff11197207 */ /* 0x000fe40006000000 */
[----:B------:R-:W-:Y:S01]  /*39e0*/  ISETP.GE.AND P4, PT, R9, R24, PT ;  /* 0x000000180900720c */ /* 0x000fe20003f86270 */
[----:B------:R-:W-:Y:S01]  /*39f0*/  LDGSTS.E [R235+0x8008], desc[UR16][R178.64], P3 ;  /* 0x08008000b2eb7fae */ /* 0x000fe20009921850 */
[----:B------:R-:W-:-:S02]  /*3a00*/  ISETP.NE.U32.AND P0, PT, R59, RZ, PT ;  /* 0x000000ff3b00720c */ /* 0x000fc40003f05070 */
[----:B------:R-:W-:Y:S02]  /*3a10*/  SEL R59, R17, RZ, !P6 ;  /* 0x000000ff113b7207 */ /* 0x000fe40007000000 */
[----:B------:R-:W-:Y:S02]  /*3a20*/  LOP3.LUT R9, R0, 0x26, RZ, 0xfc, !PT ;  /* 0x0000002600097812 */ /* 0x000fe400078efcff */
[----:B------:R-:W-:Y:S02]  /*3a30*/  ISETP.GE.AND P1, PT, R138, R24, PT ;  /* 0x000000188a00720c */ /* 0x000fe40003f26270 */
[----:B------:R-:W-:Y:S02]  /*3a40*/  ISETP.NE.U32.AND P6, PT, R25, RZ, PT ;  /* 0x000000ff1900720c */ /* 0x000fe40003fc5070 */
[----:B------:R-:W-:Y:S02]  /*3a50*/  LOP3.LUT R131, R0, 0x44, RZ, 0xfc, !PT ;  /* 0x0000004400837812 */ /* 0x000fe400078efcff */
[----:B------:R-:W-:Y:S01]  /*3a60*/  SEL R25, R17, RZ, !P4 ;  /* 0x000000ff11197207 */ /* 0x000fe20006000000 */
[----:B------:R-:W-:Y:S01]  /*3a70*/  LDGSTS.E [R235+0xc000], desc[UR16][R144.64], P0 ;  /* 0x0c00000090eb7fae */ /* 0x000fe20008121850 */
[----:B------:R-:W-:-:S02]  /*3a80*/  ISETP.NE.U32.AND P4, PT, R59, RZ, PT ;  /* 0x000000ff3b00720c */ /* 0x000fc40003f85070 */
[-C--:B------:R-:W-:Y:S02]  /*3a90*/  ISETP.GE.AND P5, PT, R9, R24.reuse, PT ;  /* 0x000000180900720c */ /* 0x080fe40003fa6270 */
[----:B------:R-:W-:Y:S02]  /*3aa0*/  LOP3.LUT R9, R0, 0x46, RZ, 0xfc, !PT ;  /* 0x0000004600097812 */ /* 0x000fe400078efcff */
[----:B------:R-:W-:Y:S01]  /*3ab0*/  SEL R59, R17, RZ, !P1 ;  /* 0x000000ff113b7207 */ /* 0x000fe20004800000 */
[----:B------:R-:W-:Y:S01]  /*3ac0*/  LDGSTS.E [R235+0xc008], desc[UR16][R216.64], P6 ;  /* 0x0c008000d8eb7fae */ /* 0x000fe2000b121850 */
[----:B------:R-:W-:Y:S02]  /*3ad0*/  ISETP.GE.AND P1, PT, R131, R24, PT ;  /* 0x000000188300720c */ /* 0x000fe40003f26270 */
[----:B------:R-:W-:Y:S02]  /*3ae0*/  ISETP.NE.U32.AND P2, PT, R25, RZ, PT ;  /* 0x000000ff1900720c */ /* 0x000fe40003f45070 */
[----:B------:R-:W-:-:S02]  /*3af0*/  LOP3.LUT R139, R8, 0x10, RZ, 0x3c, !PT ;  /* 0x00000010088b7812 */ /* 0x000fc400078e3cff */
[----:B------:R-:W-:Y:S02]  /*3b00*/  SEL R25, R17, RZ, !P5 ;  /* 0x000000ff11197207 */ /* 0x000fe40006800000 */
[----:B------:R-:W-:Y:S02]  /*3b10*/  ISETP.GE.AND P5, PT, R9, R24, PT ;  /* 0x000000180900720c */ /* 0x000fe40003fa6270 */
[----:B------:R-:W-:Y:S02]  /*3b20*/  ISETP.NE.U32.AND P3, PT, R59, RZ, PT ;  /* 0x000000ff3b00720c */ /* 0x000fe40003f65070 */
[----:B------:R-:W-:Y:S01]  /*3b30*/  SEL R59, R17, RZ, !P1 ;  /* 0x000000ff113b7207 */ /* 0x000fe20004800000 */
[----:B------:R-:W-:Y:S01]  /*3b40*/  VIADD R232, R139, UR7 ;  /* 0x000000078be87c36 */ /* 0x000fe20008000000 */
[----:B------:R-:W-:Y:S02]  /*3b50*/  ISETP.NE.U32.AND P1, PT, R25, RZ, PT ;  /* 0x000000ff1900720c */ /* 0x000fe40003f25070 */
[----:B------:R-:W-:-:S02]  /*3b60*/  LOP3.LUT R138, R0, 0x64, RZ, 0xfc, !PT ;  /* 0x00000064008a7812 */ /* 0x000fc400078efcff */
[----:B------:R-:W-:Y:S01]  /*3b70*/  SEL R25, R17, RZ, !P5 ;  /* 0x000000ff11197207 */ /* 0x000fe20006800000 */
[----:B------:R-:W-:Y:S01]  /*3b80*/  LDGSTS.E [R232], desc[UR16][R204.64], P4 ;  /* 0x00000000cce87fae */ /* 0x000fe2000a121850 */
[----:B------:R-:W-:Y:S02]  /*3b90*/  ISETP.NE.U32.AND P5, PT, R59, RZ, PT ;  /* 0x000000ff3b00720c */ /* 0x000fe40003fa5070 */
[----:B------:R-:W-:Y:S01]  /*3ba0*/  LOP3.LUT R9, R0, 0x66, RZ, 0xfc, !PT ;  /* 0x0000006600097812 */ /* 0x000fe200078efcff */
[----:B------:R-:W-:Y:S01]  /*3bb0*/  LDGSTS.E [R232+0x8], desc[UR16][R194.64], P2 ;  /* 0x00008000c2e87fae */ /* 0x000fe20009121850 */
[-C--:B------:R-:W-:Y:S02]  /*3bc0*/  ISETP.GE.AND P6, PT, R138, R24.reuse, PT ;  /* 0x000000188a00720c */ /* 0x080fe40003fc6270 */
[----:B------:R-:W-:Y:S01]  /*3bd0*/  LOP3.LUT R131, R0, 0x8, RZ, 0xfc, !PT ;  /* 0x0000000800837812 */ /* 0x000fe200078efcff */
[----:B------:R-:W-:Y:S01]  /*3be0*/  LDGSTS.E [R232+0x4000], desc[UR16][R182.64], P3 ;  /* 0x04000000b6e87fae */ /* 0x000fe20009921850 */
[----:B------:R-:W-:-:S02]  /*3bf0*/  ISETP.GE.AND P4, PT, R9, R24, PT ;  /* 0x000000180900720c */ /* 0x000fc40003f86270 */
[C---:B------:R-:W-:Y:S01]  /*3c00*/  LOP3.LUT R9, R0.reuse, 0xa, RZ, 0xfc, !PT ;  /* 0x0000000a00097812 */ /* 0x040fe200078efcff */
[----:B------:R-:W-:Y:S01]  /*3c10*/  LDGSTS.E [R232+0x4008], desc[UR16][R170.64], P1 ;  /* 0x04008000aae87fae */ /* 0x000fe20008921850 */
[----:B------:R-:W-:Y:S02]  /*3c20*/  ISETP.NE.U32.AND P0, PT, R25, RZ, PT ;  /* 0x000000ff1900720c */ /* 0x000fe40003f05070 */
[----:B------:R-:W-:Y:S01]  /*3c30*/  SEL R59, R17, RZ, !P6 ;  /* 0x000000ff113b7207 */ /* 0x000fe20007000000 */
[----:B------:R-:W-:Y:S01]  /*3c40*/  LDGSTS.E [R232+0x8000], desc[UR16][R160.64], P5 ;  /* 0x08000000a0e87fae */ /* 0x000fe2000a921850 */
[----:B------:R-:W-:Y:S02]  /*3c50*/  ISETP.GE.AND P6, PT, R131, R24, PT ;  /* 0x000000188300720c */ /* 0x000fe40003fc6270 */
[----:B------:R-:W-:Y:S02]  /*3c60*/  SEL R25, R17, RZ, !P4 ;  /* 0x000000ff11197207 */ /* 0x000fe40006000000 */
[----:B------:R-:W-:-:S02]  /*3c70*/  LOP3.LUT R131, R0, 0x28, RZ, 0xfc, !PT ;  /* 0x0000002800837812 */ /* 0x000fc400078efcff */
[-C--:B------:R-:W-:Y:S02]  /*3c80*/  ISETP.GE.AND P4, PT, R9, R24.reuse, PT ;  /* 0x000000180900720c */ /* 0x080fe40003f86270 */
[----:B------:R-:W-:Y:S01]  /*3c90*/  ISETP.NE.U32.AND P2, PT, R59, RZ, PT ;  /* 0x000000ff3b00720c */ /* 0x000fe20003f45070 */
[----:B------:R-:W-:Y:S01]  /*3ca0*/  LDGSTS.E [R232+0x8008], desc[UR16][R148.64], P0 ;  /* 0x0800800094e87fae */ /* 0x000fe20008121850 */
[----:B------:R-:W-:Y:S02]  /*3cb0*/  LOP3.LUT R9, R0, 0x2a, RZ, 0xfc, !PT ;  /* 0x0000002a00097812 */ /* 0x000fe400078efcff */
[----:B------:R-:W-:Y:S02]  /*3cc0*/  SEL R59, R17, RZ, !P6 ;  /* 0x000000ff113b7207 */ /* 0x000fe40007000000 */
[----:B------:R-:W-:Y:S02]  /*3cd0*/  ISETP.NE.U32.AND P6, PT, R25, RZ, PT ;  /* 0x000000ff1900720c */ /* 0x000fe40003fc5070 */
[----:B------:R-:W-:-:S02]  /*3ce0*/  ISETP.GE.AND P1, PT, R131, R24, PT ;  /* 0x000000188300720c */ /* 0x000fc40003f26270 */
[----:B------:R-:W-:Y:S02]  /*3cf0*/  SEL R25, R17, RZ, !P4 ;  /* 0x000000ff11197207 */ /* 0x000fe40006000000 */
[C---:B------:R-:W-:Y:S01]  /*3d00*/  LOP3.LUT R233, R0.reuse, 0x48, RZ, 0xfc, !PT ;  /* 0x0000004800e97812 */ /* 0x040fe200078efcff */
[----:B------:R-:W-:Y:S01]  /*3d10*/  LDGSTS.E [R232+0xc000], desc[UR16][R156.64], P2 ;  /* 0x0c0000009ce87fae */ /* 0x000fe20009121850 */
[----:B------:R-:W-:Y:S02]  /*3d20*/  ISETP.GE.AND P5, PT, R9, R24, PT ;  /* 0x000000180900720c */ /* 0x000fe40003fa6270 */
[----:B------:R-:W-:Y:S02]  /*3d30*/  ISETP.NE.U32.AND P4, PT, R59, RZ, PT ;  /* 0x000000ff3b00720c */ /* 0x000fe40003f85070 */
[----:B------:R-:W-:Y:S01]  /*3d40*/  LOP3.LUT R9, R0, 0x4a, RZ, 0xfc, !PT ;  /* 0x0000004a00097812 */ /* 0x000fe200078efcff */
[----:B------:R-:W-:Y:S01]  /*3d50*/  LDGSTS.E [R232+0xc008], desc[UR16][R190.64], P6 ;  /* 0x0c008000bee87fae */ /* 0x000fe2000b121850 */
[----:B------:R-:W-:-:S02]  /*3d60*/  SEL R59, R17, RZ, !P1 ;  /* 0x000000ff113b7207 */ /* 0x000fc40004800000 */
[----:B------:R-:W-:Y:S02]  /*3d70*/  ISETP.NE.U32.AND P3, PT, R25, RZ, PT ;  /* 0x000000ff1900720c */ /* 0x000fe40003f65070 */
[-C--:B------:R-:W-:Y:S02]  /*3d80*/  ISETP.GE.AND P1, PT, R233, R24.reuse, PT ;  /* 0x00000018e900720c */ /* 0x080fe40003f26270 */
[----:B------:R-:W-:Y:S02]  /*3d90*/  SEL R25, R17, RZ, !P5 ;  /* 0x000000ff11197207 */ /* 0x000fe40006800000 */
[----:B------:R-:W-:Y:S02]  /*3da0*/  LOP3.LUT R139, R8, 0x20, RZ, 0x3c, !PT ;  /* 0x00000020088b7812 */ /* 0x000fe400078e3cff */
[----:B------:R-:W-:Y:S02]  /*3db0*/  ISETP.GE.AND P5, PT, R9, R24, PT ;  /* 0x000000180900720c */ /* 0x000fe40003fa6270 */
[----:B------:R-:W-:-:S02]  /*3dc0*/  ISETP.NE.U32.AND P0, PT, R59, RZ, PT ;  /* 0x000000ff3b00720c */ /* 0x000fc40003f05070 */
[----:B------:R-:W-:Y:S01]  /*3dd0*/  SEL R59, R17, RZ, !P1 ;  /* 0x000000ff113b7207 */ /* 0x000fe20004800000 */
[----:B------:R-:W-:Y:S01]  /*3de0*/  VIADD R231, R139, UR7 ;  /* 0x000000078be77c36 */ /* 0x000fe20008000000 */
[----:B------:R-:W-:Y:S02]  /*3df0*/  ISETP.NE.U32.AND P1, PT, R25, RZ, PT ;  /* 0x000000ff1900720c */ /* 0x000fe40003f25070 */
[C---:B------:R-:W-:Y:S02]  /*3e00*/  LOP3.LUT R131, R0.reuse, 0x68, RZ, 0xfc, !PT ;  /* 0x0000006800837812 */ /* 0x040fe400078efcff */
[----:B------:R-:W-:Y:S01]  /*3e10*/  SEL R25, R17, RZ, !P5 ;  /* 0x000000ff11197207 */ /* 0x000fe20006800000 */
[----:B------:R-:W-:Y:S01]  /*3e20*/  LDGSTS.E [R231], desc[UR16][R212.64], P4 ;  /* 0x00000000d4e77fae */ /* 0x000fe2000a121850 */
[----:B------:R-:W-:Y:S02]  /*3e30*/  ISETP.NE.U32.AND P5, PT, R59, RZ, PT ;  /* 0x000000ff3b00720c */ /* 0x000fe40003fa5070 */
[----:B------:R-:W-:Y:S01]  /*3e40*/  LOP3.LUT R9, R0, 0x6a, RZ, 0xfc, !PT ;  /* 0x0000006a00097812 */ /* 0x000fe200078efcff */
[----:B------:R-:W-:Y:S01]  /*3e50*/  LDGSTS.E [R231+0x8], desc[UR16][R164.64], P3 ;  /* 0x00008000a4e77fae */ /* 0x000fe20009921850 */
[----:B------:R-:W-:-:S02]  /*3e60*/  ISETP.GE.AND P6, PT, R131, R24, PT ;  /* 0x000000188300720c */ /* 0x000fc40003fc6270 */
[C---:B------:R-:W-:Y:S01]  /*3e70*/  LOP3.LUT R138, R0.reuse, 0xc, RZ, 0xfc, !PT ;  /* 0x0000000c008a7812 */ /* 0x040fe200078efcff */
[----:B------:R-:W-:Y:S01]  /*3e80*/  LDGSTS.E [R231+0x4000], desc[UR16][R198.64], P0 ;  /* 0x04000000c6e77fae */ /* 0x000fe20008121850 */
[-C--:B------:R-:W-:Y:S02]  /*3e90*/  ISETP.GE.AND P4, PT, R9, R24.reuse, PT ;  /* 0x000000180900720c */ /* 0x080fe40003f86270 */
[----:B------:R-:W-:Y:S01]  /*3ea0*/  ISETP.NE.U32.AND P2, PT, R25, RZ, PT ;  /* 0x000000ff1900720c */ /* 0x000fe20003f45070 */
[----:B------:R-:W-:Y:S01]  /*3eb0*/  LDGSTS.E [R231+0x4008], desc[UR16][R222.64], P1 ;  /* 0x04008000dee77fae */ /* 0x000fe20008921850 */
[----:B------:R-:W-:Y:S02]  /*3ec0*/  LOP3.LUT R131, R0, 0xe, RZ, 0xfc, !PT ;  /* 0x0000000e00837812 */ /* 0x000fe400078efcff */
[----:B------:R-:W-:Y:S01]  /*3ed0*/  SEL R59, R17, RZ, !P6 ;  /* 0x000000ff113b7207 */ /* 0x000fe20007000000 */
[----:B------:R-:W-:Y:S01]  /*3ee0*/  LDGSTS.E [R231+0x8000], desc[UR16][R220.64], P5 ;  /* 0x08000000dce77fae */ /* 0x000fe2000a921850 */
[----:B------:R-:W-:-:S02]  /*3ef0*/  ISETP.GE.AND P6, PT, R138, R24, PT ;  /* 0x000000188a00720c */ /* 0x000fc40003fc6270 */
[C---:B------:R-:W-:Y:S02]  /*3f00*/  LOP3.LUT R138, R0.reuse, 0x2c, RZ, 0xfc, !PT ;  /* 0x0000002c008a7812 */ /* 0x040fe400078efcff */
[----:B------:R-:W-:Y:S02]  /*3f10*/  SEL R25, R17, RZ, !P4 ;  /* 0x000000ff11197207 */ /* 0x000fe40006000000 */
[----:B------:R-:W-:Y:S01]  /*3f20*/  ISETP.GE.AND P4, PT, R131, R24, PT ;  /* 0x000000188300720c */ /* 0x000fe20003f86270 */
[----:B------:R-:W-:Y:S01]  /*3f30*/  LDGSTS.E [R231+0x8008], desc[UR16][R218.64], P2 ;  /* 0x08008000dae77fae */ /* 0x000fe20009121850 */
[----:B------:R-:W-:Y:S02]  /*3f40*/  ISETP.NE.U32.AND P3, PT, R59, RZ, PT ;  /* 0x000000ff3b00720c */ /* 0x000fe40003f65070 */
[----:B------:R-:W-:Y:S02]  /*3f50*/  SEL R59, R17, RZ, !P6 ;  /* 0x000000ff113b7207 */ /* 0x000fe40007000000 */
[----:B------:R-:W-:-:S02]  /*3f60*/  LOP3.LUT R139, R0, 0x2e, RZ, 0xfc, !PT ;  /* 0x0000002e008b7812 */ /* 0x000fc400078efcff */
[-C--:B------:R-:W-:Y:S02]  /*3f70*/  ISETP.GE.AND P1, PT, R138, R24.reuse, PT ;  /* 0x000000188a00720c */ /* 0x080fe40003f26270 */
[----:B------:R-:W-:Y:S02]  /*3f80*/  ISETP.NE.U32.AND P6, PT, R25, RZ, PT ;  /* 0x000000ff1900720c */ /* 0x000fe40003fc5070 */
[----:B------:R-:W-:Y:S02]  /*3f90*/  LOP3.LUT R227, R0, 0x4c, RZ, 0xfc, !PT ;  /* 0x0000004c00e37812 */ /* 0x000fe400078efcff */
[----:B------:R-:W-:Y:S01]  /*3fa0*/  SEL R25, R17, RZ, !P4 ;  /* 0x000000ff11197207 */ /* 0x000fe20006000000 */
[----:B------:R-:W-:Y:S01]  /*3fb0*/  LDGSTS.E [R231+0xc000], desc[UR16][R214.64], P3 ;  /* 0x0c000000d6e77fae */ /* 0x000fe20009921850 */
[----:B------:R-:W-:Y:S02]  /*3fc0*/  ISETP.NE.U32.AND P4, PT, R59, RZ, PT ;  /* 0x000000ff3b00720c */ /* 0x000fe40003f85070 */
[----:B------:R-:W-:-:S02]  /*3fd0*/  ISETP.GE.AND P5, PT, R139, R24, PT ;  /* 0x000000188b00720c */ /* 0x000fc40003fa6270 */
[----:B------:R-:W-:Y:S02]  /*3fe0*/  LOP3.LUT R226, R0, 0x4e, RZ, 0xfc, !PT ;  /* 0x0000004e00e27812 */ /* 0x000fe400078efcff */
[----:B------:R-:W-:Y:S01]  /*3ff0*/  SEL R59, R17, RZ, !P1 ;  /* 0x000000ff113b7207 */ /* 0x000fe20004800000 */
[----:B------:R-:W-:Y:S01]  /*4000*/  LDGSTS.E [R231+0xc008], desc[UR16][R210.64], P6 ;  /* 0x0c008000d2e77fae */ /* 0x000fe2000b121850 */
[----:B------:R-:W-:Y:S02]  /*4010*/  ISETP.GE.AND P1, PT, R227, R24, PT ;  /* 0x00000018e300720c */ /* 0x000fe40003f26270 */
[----:B------:R-:W-:Y:S02]  /*4020*/  ISETP.NE.U32.AND P0, PT, R25, RZ, PT ;  /* 0x000000ff1900720c */ /* 0x000fe40003f05070 */
[----:B------:R-:W-:Y:S02]  /*4030*/  LOP3.LUT R229, R8, 0x30, RZ, 0x3c, !PT ;  /* 0x0000003008e57812 */ /* 0x000fe400078e3cff */
[----:B------:R-:W-:-:S02]  /*4040*/  SEL R25, R17, RZ, !P5 ;  /* 0x000000ff11197207 */ /* 0x000fc40006800000 */
[----:B------:R-:W-:Y:S02]  /*4050*/  ISETP.GE.AND P5, PT, R226, R24, PT ;  /* 0x00000018e200720c */ /* 0x000fe40003fa6270 */
[----:B------:R-:W-:Y:S02]  /*4060*/  ISETP.NE.U32.AND P2, PT, R59, RZ, PT ;  /* 0x000000ff3b00720c */ /* 0x000fe40003f45070 */
[----:B------:R-:W-:Y:S01]  /*4070*/  SEL R59, R17, RZ, !P1 ;  /* 0x000000ff113b7207 */ /* 0x000fe20004800000 */
[----:B------:R-:W-:Y:S01]  /*4080*/  VIADD R230, R229, UR7 ;  /* 0x00000007e5e67c36 */ /* 0x000fe20008000000 */
[----:B------:R-:W-:Y:S02]  /*4090*/  ISETP.NE.U32.AND P1, PT, R25, RZ, PT ;  /* 0x000000ff1900720c */ /* 0x000fe40003f25070 */
[----:B------:R-:W-:Y:S02]  /*40a0*/  LOP3.LUT R228, R0, 0x6c, RZ, 0xfc, !PT ;  /* 0x0000006c00e47812 */ /* 0x000fe400078efcff */
[----:B------:R-:W-:Y:S01]  /*40b0*/  SEL R25, R17, RZ, !P5 ;  /* 0x000000ff11197207 */ /* 0x000fe20006800000 */
[----:B------:R-:W-:Y:S01]  /*40c0*/  LDGSTS.E [R230], desc[UR16][R206.64], P4 ;  /* 0x00000000cee67fae */ /* 0x000fe2000a121850 */
[----:B------:R-:W-:-:S02]  /*40d0*/  ISETP.NE.U32.AND P5, PT, R59, RZ, PT ;  /* 0x000000ff3b00720c */ /* 0x000fc40003fa5070 */
[----:B------:R-:W-:Y:S01]  /*40e0*/  LOP3.LUT R226, R0, 0x6e, RZ, 0xfc, !PT ;  /* 0x0000006e00e27812 */ /* 0x000fe200078efcff */
[----:B------:R-:W-:Y:S01]  /*40f0*/  LDGSTS.E [R230+0x8], desc[UR16][R202.64], P0 ;  /* 0x00008000cae67fae */ /* 0x000fe20008121850 */
[-C--:B------:R-:W-:Y:S02]  /*4100*/  ISETP.GE.AND P6, PT, R228, R24.reuse, PT ;  /* 0x00000018e400720c */ /* 0x080fe40003fc6270 */
[----:B------:R-:W-:Y:S01]  /*4110*/  LOP3.LUT R227, R0, 0x10, RZ, 0xfc, !PT ;  /* 0x0000001000e37812 */ /* 0x000fe200078efcff */
[----:B------:R-:W-:Y:S01]  /*4120*/  LDGSTS.E [R230+0x4000], desc[UR16][R200.64], P2 ;  /* 0x04000000c8e67fae */ /* 0x000fe20009121850 */
[----:B------:R-:W-:Y:S02]  /*4130*/  ISETP.GE.AND P4, PT, R226, R24, PT ;  /* 0x00000018e200720c */ /* 0x000fe40003f86270 */
[----:B------:R-:W-:Y:S01]  /*4140*/  LOP3.LUT R226, R0, 0x12, RZ, 0xfc, !PT ;  /* 0x0000001200e27812 */ /* 0x000fe200078efcff */
[----:B------:R-:W-:Y:S01]  /*4150*/  LDGSTS.E [R230+0x4008], desc[UR16][R196.64], P1 ;  /* 0x04008000c4e67fae */ /* 0x000fe20008921850 */
[----:B------:R-:W-:-:S02]  /*4160*/  ISETP.NE.U32.AND P3, PT, R25, RZ, PT ;  /* 0x000000ff1900720c */ /* 0x000fc40003f65070 */
[----:B------:R-:W-:Y:S01]  /*4170*/  SEL R59, R17, RZ, !P6 ;  /* 0x000000ff113b7207 */ /* 0x000fe20007000000 */
[----:B------:R-:W-:Y:S01]  /*4180*/  LDGSTS.E [R230+0x8000], desc[UR16][R192.64], P5 ;  /* 0x08000000c0e67fae */ /* 0x000fe2000a921850 */
[-C--:B------:R-:W-:Y:S02]  /*4190*/  ISETP.GE.AND P6, PT, R227, R24.reuse, PT ;  /* 0x00000018e300720c */ /* 0x080fe40003fc6270 */
[----:B------:R-:W-:Y:S02]  /*41a0*/  SEL R25, R17, RZ, !P4 ;  /* 0x000000ff11197207 */ /* 0x000fe40006000000 */
[----:B------:R-:W-:Y:S02]  /*41b0*/  LOP3.LUT R228, R0, 0x30, RZ, 0xfc, !PT ;  /* 0x0000003000e47812 */ /* 0x000fe400078efcff */
[----:B------:R-:W-:Y:S02]  /*41c0*/  ISETP.GE.AND P4, PT, R226, R24, PT ;  /* 0x00000018e200720c */ /* 0x000fe40003f86270 */
[----:B------:R-:W-:Y:S01]  /*41d0*/  ISETP.NE.U32.AND P0, PT, R59, RZ, PT ;  /* 0x000000ff3b00720c */ /* 0x000fe20003f05070 */
[----:B------:R-:W-:Y:S01]  /*41e0*/  LDGSTS.E [R230+0x8008], desc[UR16][R188.64], P3 ;  /* 0x08008000bce67fae */ /* 0x000fe20009921850 */
[----:B------:R-:W-:-:S02]  /*41f0*/  LOP3.LUT R226, R0, 0x32, RZ, 0xfc, !PT ;  /* 0x0000003200e27812 */ /* 0x000fc400078efcff */
[----:B------:R-:W-:Y:S02]  /*4200*/  SEL R59, R17, RZ, !P6 ;  /* 0x000000ff113b7207 */ /* 0x000fe40007000000 */
[----:B------:R-:W-:Y:S02]  /*4210*/  ISETP.NE.U32.AND P6, PT, R25, RZ, PT ;  /* 0x000000ff1900720c */ /* 0x000fe40003fc5070 */
[-C--:B------:R-:W-:Y:S02]  /*4220*/  ISETP.GE.AND P1, PT, R228, R24.reuse, PT ;  /* 0x00000018e400720c */ /* 0x080fe40003f26270 */
[----:B------:R-:W-:Y:S02]  /*4230*/  SEL R25, R17, RZ, !P4 ;  /* 0x000000ff11197207 */ /* 0x000fe40006000000 */
[----:B------:R-:W-:Y:S01]  /*4240*/  LOP3.LUT R227, R0, 0x50, RZ, 0xfc, !PT ;  /* 0x0000005000e37812 */ /* 0x000fe200078efcff */
[----:B------:R-:W-:Y:S01]  /*4250*/  LDGSTS.E [R230+0xc000], desc[UR16][R184.64], P0 ;  /* 0x0c000000b8e67fae */ /* 0x000fe20008121850 */
[----:B------:R-:W-:-:S02]  /*4260*/  ISETP.GE.AND P5, PT, R226, R24, PT ;  /* 0x00000018e200720c */ /* 0x000fc40003fa6270 */
[----:B------:R-:W-:Y:S02]  /*4270*/  ISETP.NE.U32.AND P4, PT, R59, RZ, PT ;  /* 0x000000ff3b00720c */ /* 0x000fe40003f85070 */
[----:B------:R-:W-:Y:S01]  /*4280*/  LOP3.LUT R226, R0, 0x52, RZ, 0xfc, !PT ;  /* 0x0000005200e27812 */ /* 0x000fe200078efcff */
[----:B------:R-:W-:Y:S01]  /*4290*/  LDGSTS.E [R230+0xc008], desc[UR16][R180.64], P6 ;  /* 0x0c008000b4e67fae */ /* 0x000fe2000b121850 */
[----:B------:R-:W-:Y:S02]  /*42a0*/  SEL R59, R17, RZ, !P1 ;  /* 0x000000ff113b7207 */ /* 0x000fe40004800000 */
[----:B------:R-:W-:Y:S02]  /*42b0*/  ISETP.NE.U32.AND P2, PT, R25, RZ, PT ;  /* 0x000000ff1900720c */ /* 0x000fe40003f45070 */
[----:B------:R-:W-:Y:S02]  /*42c0*/  ISETP.GE.AND P1, PT, R227, R24, PT ;  /* 0x00000018e300720c */ /* 0x000fe40003f26270 */
[----:B------:R-:W-:-:S02]  /*42d0*/  SEL R25, R17, RZ, !P5 ;  /* 0x000000ff11197207 */ /* 0x000fc40006800000 */
[----:B------:R-:W-:Y:S02]  /*42e0*/  LOP3.LUT R229, R8, 0x40, RZ, 0x3c, !PT ;  /* 0x0000004008e57812 */ /* 0x000fe400078e3cff */
        /* <DEDUP_REMOVED lines=15> */
[----:B------:R-:W-:Y:S01]  /*43e0*/  ISETP.NE.U32.AND P0, PT, R25, RZ, PT ;  /* 0x000000ff1900720c */ /* 0x000fe20003f05070 */
[----:B------:R-:W-:Y:S01]  /*43f0*/  LDGSTS.E [R229+0x4008], desc[UR16][R166.64], P1 ;  /* 0x04008000a6e57fae */ /* 0x000fe20008921850 */
[C---:B------:R-:W-:Y:S02]  /*4400*/  LOP3.LUT R226, R0.reuse, 0x16, RZ, 0xfc, !PT ;  /* 0x0000001600e27812 */ /* 0x040fe400078efcff */
[----:B------:R-:W-:Y:S01]  /*4410*/  SEL R59, R17, RZ, !P6 ;  /* 0x000000ff113b7207 */ /* 0x000fe20007000000 */
[----:B------:R-:W-:Y:S01]  /*4420*/  LDGSTS.E [R229+0x8000], desc[UR16][R162.64], P5 ;  /* 0x08000000a2e57fae */ /* 0x000fe2000a921850 */
[----:B------:R-:W-:Y:S02]  /*4430*/  ISETP.GE.AND P6, PT, R227, R24, PT ;  /* 0x00000018e300720c */ /* 0x000fe40003fc6270 */
[----:B------:R-:W-:Y:S02]  /*4440*/  LOP3.LUT R228, R0, 0x34, RZ, 0xfc, !PT ;  /* 0x0000003400e47812 */ /* 0x000fe400078efcff */
[----:B------:R-:W-:-:S02]  /*4450*/  SEL R25, R17, RZ, !P4 ;  /* 0x000000ff11197207 */ /* 0x000fc40006000000 */
[-C--:B------:R-:W-:Y:S01]  /*4460*/  ISETP.GE.AND P4, PT, R226, R24.reuse, PT ;  /* 0x00000018e200720c */ /* 0x080fe20003f86270 */
[----:B------:R-:W-:Y:S01]  /*4470*/  LDGSTS.E [R229+0x8008], desc[UR16][R158.64], P0 ;  /* 0x080080009ee57fae */ /* 0x000fe20008121850 */
[----:B------:R-:W-:Y:S02]  /*4480*/  ISETP.NE.U32.AND P2, PT, R59, RZ, PT ;  /* 0x000000ff3b00720c */ /* 0x000fe40003f45070 */
[----:B------:R-:W-:Y:S02]  /*4490*/  SEL R59, R17, RZ, !P6 ;  /* 0x000000ff113b7207 */ /* 0x000fe40007000000 */
[----:B------:R-:W-:Y:S02]  /*44a0*/  LOP3.LUT R226, R0, 0x36, RZ, 0xfc, !PT ;  /* 0x0000003600e27812 */ /* 0x000fe400078efcff */
[----:B------:R-:W-:Y:S02]  /*44b0*/  ISETP.GE.AND P1, PT, R228, R24, PT ;  /* 0x00000018e400720c */ /* 0x000fe40003f26270 */
[----:B------:R-:W-:-:S02]  /*44c0*/  ISETP.NE.U32.AND P6, PT, R25, RZ, PT ;  /* 0x000000ff1900720c */ /* 0x000fc40003fc5070 */
[----:B------:R-:W-:Y:S02]  /*44d0*/  LOP3.LUT R227, R0, 0x54, RZ, 0xfc, !PT ;  /* 0x0000005400e37812 */ /* 0x000fe400078efcff */
[----:B------:R-:W-:Y:S01]  /*44e0*/  SEL R25, R17, RZ, !P4 ;  /* 0x000000ff11197207 */ /* 0x000fe20006000000 */
[----:B------:R-:W-:Y:S01]  /*44f0*/  LDGSTS.E [R229+0xc000], desc[UR16][R154.64], P2 ;  /* 0x0c0000009ae57fae */ /* 0x000fe20009121850 */
[----:B------:R-:W-:Y:S02]  /*4500*/  ISETP.NE.U32.AND P4, PT, R59, RZ, PT ;  /* 0x000000ff3b00720c */ /* 0x000fe40003f85070 */
[-C--:B------:R-:W-:Y:S02]  /*4510*/  ISETP.GE.AND P5, PT, R226, R24.reuse, PT ;  /* 0x00000018e200720c */ /* 0x080fe40003fa6270 */
[----:B------:R-:W-:Y:S02]  /*4520*/  LOP3.LUT R226, R0, 0x56, RZ, 0xfc, !PT ;  /* 0x0000005600e27812 */ /* 0x000fe400078efcff */
[----:B------:R-:W-:Y:S01]  /*4530*/  SEL R59, R17, RZ, !P1 ;  /* 0x000000ff113b7207 */ /* 0x000fe20004800000 */
[----:B------:R-:W-:Y:S01]  /*4540*/  LDGSTS.E [R229+0xc008], desc[UR16][R150.64], P6 ;  /* 0x0c00800096e57fae */ /* 0x000fe2000b121850 */
[----:B------:R-:W-:-:S02]  /*4550*/  ISETP.GE.AND P1, PT, R227, R24, PT ;  /* 0x00000018e300720c */ /* 0x000fc40003f26270 */
[----:B------:R-:W-:Y:S02]  /*4560*/  ISETP.NE.U32.AND P3, PT, R25, RZ, PT ;  /* 0x000000ff1900720c */ /* 0x000fe40003f65070 */
[----:B------:R-:W-:Y:S02]  /*4570*/  SEL R25, R17, RZ, !P5 ;  /* 0x000000ff11197207 */ /* 0x000fe40006800000 */
[----:B------:R-:W-:Y:S02]  /*4580*/  LOP3.LUT R227, R8, 0x50, RZ, 0x3c, !PT ;  /* 0x0000005008e37812 */ /* 0x000fe400078e3cff */
[----:B------:R-:W-:Y:S02]  /*4590*/  ISETP.NE.U32.AND P0, PT, R59, RZ, PT ;  /* 0x000000ff3b00720c */ /* 0x000fe40003f05070 */
[----:B------:R-:W-:Y:S02]  /*45a0*/  ISETP.GE.AND P5, PT, R226, R24, PT ;  /* 0x00000018e200720c */ /* 0x000fe40003fa6270 */
[----:B------:R-:W-:Y:S01]  /*45b0*/  SEL R59, R17, RZ, !P1 ;  /* 0x000000ff113b7207 */ /* 0x000fe20004800000 */
[----:B------:R-:W-:Y:S01]  /*45c0*/  VIADD R228, R227, UR7 ;  /* 0x00000007e3e47c36 */ /* 0x000fe20008000000 */
[----:B------:R-:W-:-:S02]  /*45d0*/  ISETP.NE.U32.AND P1, PT, R25, RZ, PT ;  /* 0x000000ff1900720c */ /* 0x000fc40003f25070 */
[----:B------:R-:W-:Y:S02]  /*45e0*/  SEL R25, R17, RZ, !P5 ;  /* 0x000000ff11197207 */ /* 0x000fe40006800000 */
[----:B------:R-:W-:Y:S01]  /*45f0*/  ISETP.NE.U32.AND P5, PT, R59, RZ, PT ;  /* 0x000000ff3b00720c */ /* 0x000fe20003fa5070 */
[----:B------:R-:W-:Y:S01]  /*4600*/  LDGSTS.E [R228], desc[UR16][R146.64], P4 ;  /* 0x0000000092e47fae */ /* 0x000fe2000a121850 */
[C---:B------:R-:W-:Y:S02]  /*4610*/  LOP3.LUT R59, R0.reuse, 0x76, RZ, 0xfc, !PT ;  /* 0x00000076003b7812 */ /* 0x040fe400078efcff */
[C---:B------:R-:W-:Y:S01]  /*4620*/  LOP3.LUT R226, R0.reuse, 0x74, RZ, 0xfc, !PT ;  /* 0x0000007400e27812 */ /* 0x040fe200078efcff */
[----:B------:R-:W-:Y:S01]  /*4630*/  LDGSTS.E [R228+0x8], desc[UR16][R142.64], P3 ;  /* 0x000080008ee47fae */ /* 0x000fe20009921850 */
[-C--:B------:R-:W-:Y:S02]  /*4640*/  ISETP.GE.AND P4, PT, R59, R24.reuse, PT ;  /* 0x000000183b00720c */ /* 0x080fe40003f86270 */
[C---:B------:R-:W-:Y:S01]  /*4650*/  LOP3.LUT R59, R0.reuse, 0x18, RZ, 0xfc, !PT ;  /* 0x00000018003b7812 */ /* 0x040fe200078efcff */
[----:B------:R-:W-:Y:S03]  /*4660*/  LDGSTS.E [R228+0x4000], desc[UR16][R140.64], P0 ;  /* 0x040000008ce47fae */ /* 0x000fe60008121850 */
[----:B------:R-:W-:Y:S01]  /*4670*/  ISETP.GE.AND P3, PT, R59, R24, PT ;  /* 0x000000183b00720c */ /* 0x000fe20003f66270 */
[----:B------:R-:W-:Y:S01]  /*4680*/  LDGSTS.E [R228+0x4008], desc[UR16][R136.64], P1 ;  /* 0x0400800088e47fae */ /* 0x000fe20008921850 */
[----:B------:R-:W-:-:S02]  /*4690*/  LOP3.LUT R59, R0, 0x1a, RZ, 0xfc, !PT ;  /* 0x0000001a003b7812 */ /* 0x000fc400078efcff */
[-C--:B------:R-:W-:Y:S01]  /*46a0*/  ISETP.GE.AND P6, PT, R226, R24.reuse, PT ;  /* 0x00000018e200720c */ /* 0x080fe20003fc6270 */
[----:B------:R-:W-:Y:S01]  /*46b0*/  LDGSTS.E [R228+0x8000], desc[UR16][R134.64], P5 ;  /* 0x0800000086e47fae */ /* 0x000fe2000a921850 */
[-C--:B------:R-:W-:Y:S02]  /*46c0*/  ISETP.GE.AND P0, PT, R59, R24.reuse, PT ;  /* 0x000000183b00720c */ /* 0x080fe40003f06270 */
[----:B------:R-:W-:Y:S02]  /*46d0*/  ISETP.NE.U32.AND P2, PT, R25, RZ, PT ;  /* 0x000000ff1900720c */ /* 0x000fe40003f45070 */
[----:B------:R-:W-:Y:S02]  /*46e0*/  LOP3.LUT R59, R0, 0x38, RZ, 0xfc, !PT ;  /* 0x00000038003b7812 */ /* 0x000fe400078efcff */
[----:B------:R-:W-:Y:S02]  /*46f0*/  SEL R25, R17, RZ, !P6 ;  /* 0x000000ff11197207 */ /* 0x000fe40007000000 */
[----:B------:R-:W-:-:S02]  /*4700*/  ISETP.GE.AND P1, PT, R59, R24, PT ;  /* 0x000000183b00720c */ /* 0x000fc40003f26270 */
[----:B------:R-:W-:Y:S02]  /*4710*/  ISETP.NE.U32.AND P6, PT, R25, RZ, PT ;  /* 0x000000ff1900720c */ /* 0x000fe40003fc5070 */
[C---:B------:R-:W-:Y:S02]  /*4720*/  LOP3.LUT R59, R0.reuse, 0x3a, RZ, 0xfc, !PT ;  /* 0x0000003a003b7812 */ /* 0x040fe400078efcff */
[----:B------:R-:W-:Y:S01]  /*4730*/  SEL R25, R17, RZ, !P4 ;  /* 0x000000ff11197207 */ /* 0x000fe20006000000 */
[----:B------:R-:W-:Y:S01]  /*4740*/  LDGSTS.E [R228+0x8008], desc[UR16][R128.64], P2 ;  /* 0x0800800080e47fae */ /* 0x000fe20009121850 */
[----:B------:R-:W-:Y:S02]  /*4750*/  ISETP.GE.AND P5, PT, R59, R24, PT ;  /* 0x000000183b00720c */ /* 0x000fe40003fa6270 */
[----:B------:R-:W-:Y:S02]  /*4760*/  LOP3.LUT R59, R0, 0x58, RZ, 0xfc, !PT ;  /* 0x00000058003b7812 */ /* 0x000fe400078efcff */
[----:B------:R-:W-:-:S02]  /*4770*/  ISETP.NE.U32.AND P4, PT, R25, RZ, PT ;  /* 0x000000ff1900720c */ /* 0x000fc40003f85070 */
[----:B------:R-:W-:Y:S01]  /*4780*/  SEL R25, R17, RZ, !P3 ;  /* 0x000000ff11197207 */ /* 0x000fe20005800000 */
[----:B------:R-:W-:Y:S01]  /*4790*/  LDGSTS.E [R228+0xc000], desc[UR16][R132.64], P6 ;  /* 0x0c00000084e47fae */ /* 0x000fe2000b121850 */
[-C--:B------:R-:W-:Y:S02]  /*47a0*/  ISETP.GE.AND P2, PT, R59, R24.reuse, PT ;  /* 0x000000183b00720c */ /* 0x080fe40003f46270 */
[----:B------:R-:W-:Y:S02]  /*47b0*/  LOP3.LUT R59, R0, 0x5a, RZ, 0xfc, !PT ;  /* 0x0000005a003b7812 */ /* 0x000fe400078efcff */
[----:B------:R-:W-:Y:S02]  /*47c0*/  ISETP.NE.U32.AND P3, PT, R25, RZ, PT ;  /* 0x000000ff1900720c */ /* 0x000fe40003f65070 */
[----:B------:R-:W-:Y:S02]  /*47d0*/  SEL R25, R17, RZ, !P0 ;  /* 0x000000ff11197207 */ /* 0x000fe40004000000 */
[----:B------:R-:W-:Y:S01]  /*47e0*/  ISETP.GE.AND P6, PT, R59, R24, PT ;  /* 0x000000183b00720c */ /* 0x000fe20003fc6270 */
[----:B------:R-:W-:Y:S01]  /*47f0*/  LDGSTS.E [R228+0xc008], desc[UR16][R120.64], P4 ;  /* 0x0c00800078e47fae */ /* 0x000fe2000a121850 */
[----:B------:R-:W-:-:S02]  /*4800*/  LOP3.LUT R59, R8, 0x60, RZ, 0x3c, !PT ;  /* 0x00000060083b7812 */ /* 0x000fc400078e3cff */
[----:B------:R-:W-:Y:S02]  /*4810*/  ISETP.NE.U32.AND P0, PT, R25, RZ, PT ;  /* 0x000000ff1900720c */ /* 0x000fe40003f05070 */
[----:B------:R-:W-:Y:S01]  /*4820*/  SEL R25, R17, RZ, !P1 ;  /* 0x000000ff11197207 */ /* 0x000fe20004800000 */
[----:B------:R-:W-:Y:S01]  /*4830*/  VIADD R227, R59, UR7 ;  /* 0x000000073be37c36 */ /* 0x000fe20008000000 */
[----:B------:R-:W-:Y:S02]  /*4840*/  LOP3.LUT R59, R0, 0x7a, RZ, 0xfc, !PT ;  /* 0x0000007a003b7812 */ /* 0x000fe400078efcff */
[----:B------:R-:W-:Y:S02]  /*4850*/  ISETP.NE.U32.AND P1, PT, R25, RZ, PT ;  /* 0x000000ff1900720c */ /* 0x000fe40003f25070 */
[----:B------:R-:W-:Y:S01]  /*4860*/  SEL R25, R17, RZ, !P5 ;  /* 0x000000ff11197207 */ /* 0x000fe20006800000 */
[----:B------:R-:W-:Y:S01]  /*4870*/  LDGSTS.E [R227], desc[UR16][R124.64], P3 ;  /* 0x000000007ce37fae */ /* 0x000fe20009921850 */
[----:B------:R-:W-:-:S02]  /*4880*/  ISETP.GE.AND P3, PT, R59, R24, PT ;  /* 0x000000183b00720c */ /* 0x000fc40003f66270 */
[----:B------:R-:W-:Y:S01]  /*4890*/  ISETP.NE.U32.AND P5, PT, R25, RZ, PT ;  /* 0x000000ff1900720c */ /* 0x000fe20003fa5070 */
[----:B------:R-:W-:Y:S01]  /*48a0*/  LDGSTS.E [R227+0x8], desc[UR16][R126.64], P0 ;  /* 0x000080007ee37fae */ /* 0x000fe20008121850 */
[C---:B------:R-:W-:Y:S02]  /*48b0*/  LOP3.LUT R59, R0.reuse, 0x1c, RZ, 0xfc, !PT ;  /* 0x0000001c003b7812 */ /* 0x040fe400078efcff */
[----:B------:R-:W-:Y:S02]  /*48c0*/  SEL R25, R17, RZ, !P2 ;  /* 0x000000ff11197207 */ /* 0x000fe40005000000 */
[----:B------:R-:W-:Y:S01]  /*48d0*/  LOP3.LUT R226, R0, 0x78, RZ, 0xfc, !PT ;  /* 0x0000007800e27812 */ /* 0x000fe200078efcff */
[----:B------:R-:W-:Y:S01]  /*48e0*/  LDGSTS.E [R227+0x4000], desc[UR16][R122.64], P1 ;  /* 0x040000007ae37fae */ /* 0x000fe20008921850 */
[----:B------:R-:W-:Y:S02]  /*48f0*/  ISETP.GE.AND P0, PT, R59, R24, PT ;  /* 0x000000183b00720c */ /* 0x000fe40003f06270 */
[----:B------:R-:W-:-:S02]  /*4900*/  ISETP.NE.U32.AND P2, PT, R25, RZ, PT ;  /* 0x000000ff1900720c */ /* 0x000fc40003f45070 */
[----:B------:R-:W-:Y:S01]  /*4910*/  LOP3.LUT R59, R0, 0x1e, RZ, 0xfc, !PT ;  /* 0x0000001e003b7812 */ /* 0x000fe200078efcff */
[----:B------:R-:W-:Y:S01]  /*4920*/  LDGSTS.E [R227+0x4008], desc[UR16][R116.64], P5 ;  /* 0x0400800074e37fae */ /* 0x000fe2000a921850 */
[----:B------:R-:W-:Y:S02]  /*4930*/  SEL R25, R17, RZ, !P6 ;  /* 0x000000ff11197207 */ /* 0x000fe40007000000 */
[-C--:B------:R-:W-:Y:S02]  /*4940*/  ISETP.GE.AND P4, PT, R226, R24.reuse, PT ;  /* 0x00000018e200720c */ /* 0x080fe40003f86270 */
[----:B------:R-:W-:Y:S02]  /*4950*/  ISETP.GE.AND P1, PT, R59, R24, PT ;  /* 0x000000183b00720c */ /* 0x000fe40003f26270 */
[----:B------:R-:W-:Y:S02]  /*4960*/  ISETP.NE.U32.AND P6, PT, R25, RZ, PT ;  /* 0x000000ff1900720c */ /* 0x000fe40003fc5070 */
[----:B------:R-:W-:Y:S01]  /*4970*/  LOP3.LUT R59, R0, 0x3c, RZ, 0xfc, !PT ;  /* 0x0000003c003b7812 */ /* 0x000fe200078efcff */
[----:B------:R-:W-:Y:S01]  /*4980*/  LDGSTS.E [R227+0x8000], desc[UR16][R118.64], P2 ;  /* 0x0800000076e37fae */ /* 0x000fe20009121850 */
[----:B------:R-:W-:-:S02]  /*4990*/  SEL R25, R17, RZ, !P4 ;  /* 0x000000ff11197207 */ /* 0x000fc40006000000 */
[-C--:B------:R-:W-:Y:S02]  /*49a0*/  ISETP.GE.AND P5, PT, R59, R24.reuse, PT ;  /* 0x000000183b00720c */ /* 0x080fe40003fa6270 */
[----:B------:R-:W-:Y:S02]  /*49b0*/  ISETP.NE.U32.AND P4, PT, R25, RZ, PT ;  /* 0x000000ff1900720c */ /* 0x000fe40003f85070 */
[----:B------:R-:W-:Y:S02]  /*49c0*/  LOP3.LUT R59, R0, 0x3e, RZ, 0xfc, !PT ;  /* 0x0000003e003b7812 */ /* 0x000fe400078efcff */
[----:B------:R-:W-:Y:S01]  /*49d0*/  SEL R25, R17, RZ, !P3 ;  /* 0x000000ff11197207 */ /* 0x000fe20005800000 */
[----:B------:R-:W-:Y:S01]  /*49e0*/  LDGSTS.E [R227+0x8008], desc[UR16][R114.64], P6 ;  /* 0x0800800072e37fae */ /* 0x000fe2000b121850 */
[----:B------:R-:W-:Y:S02]  /*49f0*/  ISETP.GE.AND P2, PT, R59, R24, PT ;  /* 0x000000183b00720c */ /* 0x000fe40003f46270 */
[----:B------:R-:W-:-:S02]  /*4a00*/  ISETP.NE.U32.AND P3, PT, R25, RZ, PT ;  /* 0x000000ff1900720c */ /* 0x000fc40003f65070 */
[C---:B------:R-:W-:Y:S02]  /*4a10*/  LOP3.LUT R59, R0.reuse, 0x5c, RZ, 0xfc, !PT ;  /* 0x0000005c003b7812 */ /* 0x040fe400078efcff */
[----:B------:R-:W-:Y:S01]  /*4a20*/  SEL R25, R17, RZ, !P0 ;  /* 0x000000ff11197207 */ /* 0x000fe20004000000 */
[----:B------:R-:W-:Y:S01]  /*4a30*/  LDGSTS.E [R227+0xc000], desc[UR16][R110.64], P4 ;  /* 0x0c0000006ee37fae */ /* 0x000fe2000a121850 */
[-C--:B------:R-:W-:Y:S02]  /*4a40*/  ISETP.GE.AND P6, PT, R59, R24.reuse, PT ;  /* 0x000000183b00720c */ /* 0x080fe40003fc6270 */
[C---:B------:R-:W-:Y:S02]  /*4a50*/  LOP3.LUT R59, R0.reuse, 0x5e, RZ, 0xfc, !PT ;  /* 0x0000005e003b7812 */ /* 0x040fe400078efcff */
[----:B------:R-:W-:Y:S02]  /*4a60*/  ISETP.NE.U32.AND P0, PT, R25, RZ, PT ;  /* 0x000000ff1900720c */ /* 0x000fe40003f05070 */
[----:B------:R-:W-:Y:S01]  /*4a70*/  ISETP.GE.AND P4, PT, R59, R24, PT ;  /* 0x000000183b00720c */ /* 0x000fe20003f86270 */
[----:B------:R-:W-:Y:S01]  /*4a80*/  LDGSTS.E [R227+0xc008], desc[UR16][R112.64], P3 ;  /* 0x0c00800070e37fae */ /* 0x000fe20009921850 */
[----:B------:R-:W-:-:S02]  /*4a90*/  LOP3.LUT R226, R0, 0x7c, RZ, 0xfc, !PT ;  /* 0x0000007c00e27812 */ /* 0x000fc400078efcff */
[----:B------:R-:W-:Y:S02]  /*4aa0*/  LOP3.LUT R59, R8, 0x70, RZ, 0x3c, !PT ;  /* 0x00000070083b7812 */ /* 0x000fe400078e3cff */
[----:B------:R-:W-:-:S03]  /*4ab0*/  ISETP.GE.AND P3, PT, R226, R24, PT ;  /* 0x00000018e200720c */ /* 0x000fc60003f66270 */
[----:B------:R-:W-:Y:S01]  /*4ac0*/  VIADD R226, R59, UR7 ;  /* 0x000000073be27c36 */ /* 0x000fe20008000000 */
[----:B------:R-:W-:-:S04]  /*4ad0*/  LOP3.LUT R59, R0, 0x7e, RZ, 0xfc, !PT ;  /* 0x0000007e003b7812 */ /* 0x000fc800078efcff */
[----:B------:R-:W-:Y:S01]  /*4ae0*/  LDGSTS.E [R226], desc[UR16][R98.64], P0 ;  /* 0x0000000062e27fae */ /* 0x000fe20008121850 */
[----:B------:R-:W-:Y:S02]  /*4af0*/  ISETP.GE.AND P0, PT, R59, R24, PT ;  /* 0x000000183b00720c */ /* 0x000fe40003f06270 */
[----:B------:R-:W2:Y:S01]  /*4b00*/  S2R R59, SR_TID.X ;  /* 0x00000000003b7919 */ /* 0x000ea20000002100 */
[----:B------:R-:W-:-:S04]  /*4b10*/  SEL R25, R17, RZ, !P1 ;  /* 0x000000ff11197207 */ /* 0x000fc80004800000 */
[----:B------:R-:W-:Y:S02]  /*4b20*/  ISETP.NE.U32.AND P1, PT, R25, RZ, PT ;  /* 0x000000ff1900720c */ /* 0x000fe40003f25070 */
[----:B------:R-:W-:-:S04]  /*4b30*/  SEL R24, R17, RZ, !P5 ;  /* 0x000000ff11187207 */ /* 0x000fc80006800000 */
[----:B------:R-:W-:Y:S02]  /*4b40*/  ISETP.NE.U32.AND P5, PT, R24, RZ, PT ;  /* 0x000000ff1800720c */ /* 0x000fe40003fa5070 */
[----:B------:R-:W-:-:S04]  /*4b50*/  SEL R24, R17, RZ, !P2 ;  /* 0x000000ff11187207 */ /* 0x000fc80005000000 */
[----:B------:R-:W-:Y:S01]  /*4b60*/  ISETP.NE.U32.AND P2, PT, R24, RZ, PT ;  /* 0x000000ff1800720c */ /* 0x000fe20003f45070 */
[----:B------:R-:W-:Y:S01]  /*4b70*/  LDGSTS.E [R226+0x8], desc[UR16][R108.64], P1 ;  /* 0x000080006ce27fae */ /* 0x000fe20008921850 */
[----:B------:R-:W-:Y:S02]  /*4b80*/  ISETP.NE.U32.AND P1, PT, R57, RZ, PT ;  /* 0x000000ff3900720c */ /* 0x000fe40003f25070 */
[C---:B------:R-:W-:Y:S01]  /*4b90*/  SEL R24, R17.reuse, RZ, !P6 ;  /* 0x000000ff11187207 */ /* 0x040fe20007000000 */
[----:B------:R-:W-:Y:S02]  /*4ba0*/  UIADD3 UR4, UR12, -0x80, URZ ;  /* 0xffffff800c047890 */ /* 0x000fe4000fffe03f */
[----:B------:R-:W-:Y:S01]  /*4bb0*/  LDGSTS.E [R226+0x4000], desc[UR16][R106.64], P5 ;  /* 0x040000006ae27fae */ /* 0x000fe2000a921850 */
[----:B------:R-:W-:Y:S02]  /*4bc0*/  ISETP.NE.U32.AND P6, PT, R24, RZ, PT ;  /* 0x000000ff1800720c */ /* 0x000fe40003fc5070 */
[----:B------:R-:W-:-:S02]  /*4bd0*/  SEL R24, R17, RZ, !P4 ;  /* 0x000000ff11187207 */ /* 0x000fc40006000000 */
[--C-:B--2---:R-:W-:Y:S01]  /*4be0*/  SHF.R.U32.HI R57, RZ, 0x7, R59.reuse ;  /* 0x00000007ff397819 */ /* 0x104fe2000001163b */
[----:B------:R-:W-:Y:S01]  /*4bf0*/  LDGSTS.E [R226+0x4008], desc[UR16][R104.64], P2 ;  /* 0x0400800068e27fae */ /* 0x000fe20009121850 */
[----:B------:R-:W-:Y:S02]  /*4c00*/  SHF.R.U32.HI R59, RZ, 0x7, R59 ;  /* 0x00000007ff3b7819 */ /* 0x000fe4000001163b */
[----:B------:R-:W-:Y:S02]  /*4c10*/  SGXT.U32 R57, R57, 0x1 ;  /* 0x000000013939781a */ /* 0x000fe40000000000 */
[----:B------:R-:W-:-:S03]  /*4c20*/  ISETP.NE.U32.AND P4, PT, R24, RZ, PT ;  /* 0x000000ff1800720c */ /* 0x000fc60003f85070 */
[----:B------:R-:W-:Y:S01]  /*4c30*/  LDGSTS.E [R226+0x8000], desc[UR16][R102.64], P6 ;  /* 0x0800000066e27fae */ /* 0x000fe2000b121850 */
[----:B------:R-:W-:Y:S02]  /*4c40*/  LOP3.LUT R57, R57, 0x2, RZ, 0xfc, !PT ;  /* 0x0000000239397812 */ /* 0x000fe400078efcff */
[----:B------:R-:W-:Y:S02]  /*4c50*/  SGXT.U32 R59, R59, 0x1 ;  /* 0x000000013b3b781a */ /* 0x000fe40000000000 */
[C---:B------:R-:W-:Y:S02]  /*4c60*/  SEL R24, R17.reuse, RZ, !P3 ;  /* 0x000000ff11187207 */ /* 0x040fe40005800000 */
[----:B------:R-:W-:Y:S02]  /*4c70*/  ISETP.GE.AND P5, PT, R0, UR4, PT ;  /* 0x0000000400007c0c */ /* 0x000fe4000bfa6270 */
[----:B------:R-:W-:Y:S02]  /*4c80*/  SEL R17, R17, RZ, !P0 ;  /* 0x000000ff11117207 */ /* 0x000fe40004000000 */
[----:B------:R-:W-:Y:S01]  /*4c90*/  LOP3.LUT R59, R59, 0x20, RZ, 0xfc, !PT ;  /* 0x000000203b3b7812 */ /* 0x000fe200078efcff */
[----:B------:R-:W-:Y:S01]  /*4ca0*/  LDGSTS.E [R226+0x8008], desc[UR16][R100.64], P4 ;  /* 0x0800800064e27fae */ /* 0x000fe2000a121850 */
[----:B------:R-:W-:-:S02]  /*4cb0*/  ISETP.GE.AND P2, PT, R57, UR4, PT ;  /* 0x0000000439007c0c */ /* 0x000fc4000bf46270 */
[----:B------:R-:W-:Y:S02]  /*4cc0*/  ISETP.NE.U32.AND P3, PT, R24, RZ, PT ;  /* 0x000000ff1800720c */ /* 0x000fe40003f65070 */
[----:B------:R-:W-:Y:S02]  /*4cd0*/  SEL R24, RZ, 0x4, P5 ;  /* 0x00000004ff187807 */ /* 0x000fe40002800000 */
[----:B------:R-:W-:Y:S02]  /*4ce0*/  ISETP.NE.U32.AND P5, PT, R17, RZ, PT ;  /* 0x000000ff1100720c */ /* 0x000fe40003fa5070 */
[----:B------:R-:W-:Y:S02]  /*4cf0*/  SEL R17, RZ, 0x4, P2 ;  /* 0x00000004ff117807 */ /* 0x000fe40001000000 */
[----:B------:R-:W-:Y:S02]  /*4d00*/  ISETP.GE.AND P2, PT, R59, UR4, PT ;  /* 0x000000043b007c0c */ /* 0x000fe4000bf46270 */
[----:B------:R-:W2:Y:S01]  /*4d10*/  S2R R59, SR_TID.X ;  /* 0x00000000003b7919 */ /* 0x000ea20000002100 */
[----:B------:R-:W-:-:S02]  /*4d20*/  ISETP.GT.AND P0, PT, R58, 0xff, PT ;  /* 0x000000ff3a00780c */ /* 0x000fc40003f04270 */
[----:B------:R-:W-:Y:S02]  /*4d30*/  LDGSTS.E [R226+0xc000], desc[UR16][R26.64], P3 ;  /* 0x0c0000001ae27fae */ /* 0x000fe40009921850 */
[----:B------:R-:W-:Y:S02]  /*4d40*/  SEL R17, R17, RZ, P0 ;  /* 0x000000ff11117207 */ /* 0x000fe40000000000 */
[----:B------:R-:W-:Y:S01]  /*4d50*/  SEL R0, R24, RZ, P0 ;  /* 0x000000ff18007207 */ /* 0x000fe20000000000 */
[----:B------:R-:W-:Y:S01]  /*4d60*/  LDGSTS.E [R226+0xc008], desc[UR16][R94.64], P5 ;  /* 0x0c0080005ee27fae */ /* 0x000fe2000a921850 */
[----:B------:R-:W-:Y:S02]  /*4d70*/  SEL R24, RZ, 0x4, P2 ;  /* 0x00000004ff187807 */ /* 0x000fe40001000000 */
[----:B------:R-:W-:Y:S01]  /*4d80*/  ISETP.NE.U32.AND P2, PT, R17, RZ, PT ;  /* 0x000000ff1100720c */ /* 0x000fe20003f45070 */
[----:B------:R-:W0:Y:S01]  /*4d90*/  LDGDEPBAR ;  /* 0x00000000000079af */ /* 0x000e220000000000 */
[----:B--2---:R-:W-:-:S04]  /*4da0*/  SHF.R.U32.HI R57, RZ, 0x7, R59 ;  /* 0x00000007ff397819 */ /* 0x004fc8000001163b */
[----:B------:R-:W-:Y:S02]  /*4db0*/  SGXT.U32 R57, R57, 0x1 ;  /* 0x000000013939781a */ /* 0x000fe40000000000 */
[----:B------:R-:W-:Y:S02]  /*4dc0*/  SHF.R.U32.HI R59, RZ, 0x7, R59 ;  /* 0x00000007ff3b7819 */ /* 0x000fe4000001163b */
[----:B------:R-:W-:Y:S02]  /*4dd0*/  LOP3.LUT R57, R57, 0x22, RZ, 0xfc, !PT ;  /* 0x0000002239397812 */ /* 0x000fe400078efcff */
[----:B------:R-:W-:Y:S02]  /*4de0*/  SGXT.U32 R59, R59, 0x1 ;  /* 0x000000013b3b781a */ /* 0x000fe40000000000 */
[----:B------:R-:W-:Y:S02]  /*4df0*/  ISETP.GE.AND P4, PT, R57, UR4, PT ;  /* 0x0000000439007c0c */ /* 0x000fe4000bf86270 */
[----:B------:R-:W-:-:S02]  /*4e00*/  LOP3.LUT R59, R59, 0x40, RZ, 0xfc, !PT ;  /* 0x000000403b3b7812 */ /* 0x000fc400078efcff */
[----:B------:R-:W-:Y:S02]  /*4e10*/  SEL R17, RZ, 0x4, P4 ;  /* 0x00000004ff117807 */ /* 0x000fe40002000000 */
[----:B------:R-:W-:Y:S02]  /*4e20*/  ISETP.GE.AND P4, PT, R59, UR4, PT ;  /* 0x000000043b007c0c */ /* 0x000fe4000bf86270 */
[----:B------:R-:W-:Y:S02]  /*4e30*/  SEL R17, R17, RZ, P0 ;  /* 0x000000ff11117207 */ /* 0x000fe40000000000 */
[----:B------:R-:W-:Y:S01]  /*4e40*/  ISETP.GE.AND P5, PT, R3, UR4, PT ;  /* 0x0000000403007c0c */ /* 0x000fe2000bfa6270 */
[----:B------:R-:W-:Y:S01]  /*4e50*/  VIADD R59, R7, UR7 ;  /* 0x00000007073b7c36 */ /* 0x000fe20008000000 */
[----:B------:R-:W-:Y:S02]  /*4e60*/  SEL R25, RZ, 0x4, P4 ;  /* 0x00000004ff197807 */ /* 0x000fe40002000000 */
[----:B------:R-:W-:-:S02]  /*4e70*/  ISETP.NE.U32.AND P4, PT, R17, RZ, PT ;  /* 0x000000ff1100720c */ /* 0x000fc40003f85070 */
[----:B------:R-:W-:Y:S01]  /*4e80*/  SEL R17, RZ, 0x4, P5 ;  /* 0x00000004ff117807 */ /* 0x000fe20002800000 */
[----:B------:R-:W-:Y:S01]  /*4e90*/  LDGSTS.E [R59+0x30000], desc[UR16][R28.64], P1 ;  /* 0x300000001c3b7fae */ /* 0x000fe20008921850 */
[----:B------:R-:W-:Y:S02]  /*4ea0*/  LOP3.LUT R3, R7, 0x20, RZ, 0x3c, !PT ;  /* 0x0000002007037812 */ /* 0x000fe400078e3cff */
[----:B------:R-:W-:Y:S01]  /*4eb0*/  SEL R24, R24, RZ, P0 ;  /* 0x000000ff18187207 */ /* 0x000fe20000000000 */
[----:B------:R-:W-:Y:S01]  /*4ec0*/  LDGSTS.E [R59+0x30400], desc[UR16][R36.64], P1 ;  /* 0x30400000243b7fae */ /* 0x000fe20008921850 */
[----:B------:R-:W-:Y:S01]  /*4ed0*/  SEL R17, R17, RZ, P0 ;  /* 0x000000ff11117207 */ /* 0x000fe20000000000 */
[----:B------:R-:W-:Y:S01]  /*4ee0*/  VIADD R57, R3, UR7 ;  /* 0x0000000703397c36 */ /* 0x000fe20008000000 */
[----:B------:R-:W-:Y:S01]  /*4ef0*/  ISETP.GE.AND P5, PT, R2, UR4, PT ;  /* 0x0000000402007c0c */ /* 0x000fe2000bfa6270 */
[----:B------:R-:W-:Y:S01]  /*4f00*/  LDGSTS.E [R59+0x30800], desc[UR16][R44.64], P1 ;  /* 0x308000002c3b7fae */ /* 0x000fe20008921850 */
[----:B------:R-:W-:-:S03]  /*4f10*/  ISETP.NE.U32.AND P3, PT, R24, RZ, PT ;  /* 0x000000ff1800720c */ /* 0x000fc60003f65070 */
[----:B------:R-:W-:Y:S01]  /*4f20*/  LDGSTS.E [R59+0x30c00], desc[UR16][R52.64], P1 ;  /* 0x30c00000343b7fae */ /* 0x000fe20008921850 */
[----:B------:R-:W-:-:S03]  /*4f30*/  ISETP.NE.U32.AND P6, PT, R17, RZ, PT ;  /* 0x000000ff1100720c */ /* 0x000fc60003fc5070 */
[----:B------:R-:W-:Y:S01]  /*4f40*/  LDGSTS.E [R59+0x31000], desc[UR16][R64.64], P1 ;  /* 0x31000000403b7fae */ /* 0x000fe20008921850 */
[----:B------:R-:W-:Y:S02]  /*4f50*/  SEL R24, RZ, 0x4, P5 ;  /* 0x00000004ff187807 */ /* 0x000fe40002800000 */
[----:B------:R-:W-:Y:S01]  /*4f60*/  LOP3.LUT R17, R7, 0x40, RZ, 0x3c, !PT ;  /* 0x0000004007117812 */ /* 0x000fe200078e3cff */
[----:B------:R-:W-:Y:S04]  /*4f70*/  LDGSTS.E [R59+0x31400], desc[UR16][R72.64], P1 ;  /* 0x31400000483b7fae */ /* 0x000fe80008921850 */
[----:B------:R-:W-:Y:S01]  /*4f80*/  LDGSTS.E [R59+0x31800], desc[UR16][R80.64], P1 ;  /* 0x31800000503b7fae */ /* 0x000fe20008921850 */
[----:B------:R-:W-:-:S03]  /*4f90*/  SEL R2, R24, RZ, P0 ;  /* 0x000000ff18027207 */ /* 0x000fc60000000000 */
[----:B------:R-:W-:Y:S01]  /*4fa0*/  LDGSTS.E [R59+0x31c00], desc[UR16][R88.64], P1 ;  /* 0x31c00000583b7fae */ /* 0x000fe20008921850 */
[----:B------:R-:W-:-:S03]  /*4fb0*/  VIADD R24, R17, UR7 ;  /* 0x0000000711187c36 */ /* 0x000fc60008000000 */
[----:B------:R-:W-:Y:S04]  /*4fc0*/  LDGSTS.E [R57+0x30100], desc[UR16][R30.64], P1 ;  /* 0x301000001e397fae */ /* 0x000fe80008921850 */
[----:B------:R-:W-:Y:S04]  /*4fd0*/  LDGSTS.E [R57+0x30500], desc[UR16][R38.64], P1 ;  /* 0x3050000026397fae */ /* 0x000fe80008921850 */
[----:B------:R-:W-:Y:S01]  /*4fe0*/  LDGSTS.E [R57+0x30900], desc[UR16][R46.64], P1 ;  /* 0x309000002e397fae */ /* 0x000fe20008921850 */
[----:B------:R-:W-:-:S03]  /*4ff0*/  SEL R25, R25, RZ, P0 ;  /* 0x000000ff19197207 */ /* 0x000fc60000000000 */
[----:B------:R-:W-:Y:S01]  /*5000*/  LDGSTS.E [R57+0x30d00], desc[UR16][R54.64], P1 ;  /* 0x30d0000036397fae */ /* 0x000fe20008921850 */
[----:B------:R-:W-:-:S03]  /*5010*/  LOP3.LUT R17, R7, 0x60, RZ, 0x3c, !PT ;  /* 0x0000006007117812 */ /* 0x000fc600078e3cff */
[----:B------:R-:W-:Y:S04]  /*5020*/  LDGSTS.E [R57+0x31100], desc[UR16][R66.64], P1 ;  /* 0x3110000042397fae */ /* 0x000fe80008921850 */
[----:B------:R-:W-:Y:S04]  /*5030*/  LDGSTS.E [R57+0x31500], desc[UR16][R74.64], P1 ;  /* 0x315000004a397fae */ /* 0x000fe80008921850 */
[----:B------:R-:W-:Y:S01]  /*5040*/  LDGSTS.E [R57+0x31900], desc[UR16][R82.64], P1 ;  /* 0x3190000052397fae */ /* 0x000fe20008921850 */
[----:B------:R-:W-:-:S03]  /*5050*/  ISETP.NE.U32.AND P5, PT, R25, RZ, PT ;  /* 0x000000ff1900720c */ /* 0x000fc60003fa5070 */
[----:B------:R-:W-:Y:S01]  /*5060*/  LDGSTS.E [R57+0x31d00], desc[UR16][R90.64], P1 ;  /* 0x31d000005a397fae */ /* 0x000fe20008921850 */
[----:B------:R-:W-:-:S03]  /*5070*/  VIADD R25, R17, UR7 ;  /* 0x0000000711197c36 */ /* 0x000fc60008000000 */
[----:B------:R-:W-:Y:S04]  /*5080*/  LDGSTS.E [R24+0x30200], desc[UR16][R32.64], P1 ;  /* 0x3020000020187fae */ /* 0x000fe80008921850 */
        /* <DEDUP_REMOVED lines=15> */
[----:B------:R-:W0:Y:S01]  /*5180*/  LDGDEPBAR ;  /* 0x00000000000079af */ /* 0x000e220000000000 */
[----:B------:R-:W-:Y:S01]  /*5190*/  BAR.SYNC.DEFER_BLOCKING 0x0 ;  /* 0x0000000000007b1d */ /* 0x000fe20000010000 */
[----:B------:R-:W-:Y:S01]  /*51a0*/  ISETP.NE.U32.AND P1, PT, R0, RZ, PT ;  /* 0x000000ff0000720c */ /* 0x000fe20003f25070 */
[----:B------:R-:W-:-:S04]  /*51b0*/  IMAD.SHL.U32 R17, R130, 0x80, RZ ;  /* 0x0000008082117824 */ /* 0x000fc800078e00ff */
[----:B-1----:R-:W-:Y:S01]  /*51c0*/  IMAD.WIDE R224, R17, 0x4, R224 ;  /* 0x0000000411e07825 */ /* 0x002fe200078e02e0 */
[----:B------:R-:W1:Y:S07]  /*51d0*/  S2R R0, SR_TID.X ;  /* 0x0000000000007919 */ /* 0x000e6e0000002100 */
[----:B------:R-:W-:Y:S01]  /*51e0*/  @!PT LDS RZ, [RZ] ;  /* 0x00000000fffff984 */ /* 0x000fe20000000800 */
[----:B------:R-:W-:Y:S01]  /*51f0*/  @!PT LDS RZ, [RZ] ;  /* 0x00000000fffff984 */ /* 0x000fe20000000800 */
[----:B------:R-:W-:Y:S01]  /*5200*/  @!PT LDS RZ, [RZ] ;  /* 0x00000000fffff984 */ /* 0x000fe20000000800 */
[----:B------:R2:W-:Y:S02]  /*5210*/  LDGSTS.E [R235+0x10000], desc[UR16][R224.64], P1 ;  /* 0x10000000e0eb7fae */ /* 0x0005e40008921850 */
[----:B--2---:R-:W2:Y:S01]  /*5220*/  S2R R225, SR_TID.X ;  /* 0x0000000000e17919 */ /* 0x004ea20000002100 */
[----:B-1----:R-:W-:-:S04]  /*5230*/  SHF.R.U32.HI R0, RZ, 0x7, R0 ;  /* 0x00000007ff007819 */ /* 0x002fc80000011600 */
[----:B------:R-:W-:-:S04]  /*5240*/  SGXT.U32 R0, R0, 0x1 ;  /* 0x000000010000781a */ /* 0x000fc80000000000 */
[----:B------:R-:W-:Y:S02]  /*5250*/  LOP3.LUT R0, R0, 0x4, RZ, 0xfc, !PT ;  /* 0x0000000400007812 */ /* 0x000fe400078efcff */
[----:B--2---:R-:W-:-:S04]  /*5260*/  SHF.R.U32.HI R225, RZ, 0x7, R225 ;  /* 0x00000007ffe17819 */ /* 0x004fc800000116e1 */
[----:B------:R-:W-:-:S04]  /*5270*/  SGXT.U32 R225, R225, 0x1 ;  /* 0x00000001e1e1781a */ /* 0x000fc80000000000 */
[----:B------:R-:W-:-:S04]  /*5280*/  LOP3.LUT R225, R225, 0x62, RZ, 0xfc, !PT ;  /* 0x00000062e1e17812 */ /* 0x000fc800078efcff */
[----:B------:R-:W-:-:S04]  /*5290*/  ISETP.GE.AND P1, PT, R225, UR4, PT ;  /* 0x00000004e1007c0c */ /* 0x000fc8000bf26270 */
[----:B------:R-:W-:Y:S02]  /*52a0*/  SEL R224, RZ, 0x4, P1 ;  /* 0x00000004ffe07807 */ /* 0x000fe40000800000 */
[----:B------:R-:W-:Y:S02]  /*52b0*/  ISETP.GE.AND P1, PT, R0, UR4, PT ;  /* 0x0000000400007c0c */ /* 0x000fe4000bf26270 */
[----:B------:R-:W-:Y:S02]  /*52c0*/  SEL R224, R224, RZ, P0 ;  /* 0x000000ffe0e07207 */ /* 0x000fe40000000000 */
[----:B------:R-:W-:Y:S02]  /*52d0*/  SEL R225, RZ, 0x4, P1 ;  /* 0x00000004ffe17807 */ /* 0x000fe40000800000 */
[----:B------:R-:W-:Y:S02]  /*52e0*/  ISETP.NE.U32.AND P1, PT, R224, RZ, PT ;  /* 0x000000ffe000720c */ /* 0x000fe40003f25070 */
[----:B------:R-:W1:Y:S01]  /*52f0*/  S2R R224, SR_TID.X ;  /* 0x0000000000e07919 */ /* 0x000e620000002100 */
[----:B------:R-:W-:-:S04]  /*5300*/  IMAD.WIDE R186, R17, 0x4, R186 ;  /* 0x0000000411ba7825 */ /* 0x000fc800078e02ba */
[----:B------:R-:W-:Y:S01]  /*5310*/  IMAD.WIDE R152, R17, 0x4, R152 ;  /* 0x0000000411987825 */ /* 0x000fe200078e0298 */
[----:B------:R-:W-:Y:S04]  /*5320*/  LDGSTS.E [R235+0x10008], desc[UR16][R186.64], P2 ;  /* 0x10008000baeb7fae */ /* 0x000fe80009121850 */
[----:B------:R1:W-:Y:S01]  /*5330*/  LDGSTS.E [R235+0x14000], desc[UR16][R152.64], P3 ;  /* 0x1400000098eb7fae */ /* 0x0003e20009921850 */
[----:B------:R-:W2:Y:S01]  /*5340*/  S2R R0, SR_TID.X ;  /* 0x0000000000007919 */ /* 0x000ea20000002100 */
[----:B-1----:R-:W-:-:S04]  /*5350*/  SHF.R.U32.HI R153, RZ, 0x7, R224 ;  /* 0x00000007ff997819 */ /* 0x002fc800000116e0 */
[----:B------:R-:W-:-:S04]  /*5360*/  SGXT.U32 R153, R153, 0x1 ;  /* 0x000000019999781a */ /* 0x000fc80000000000 */
[----:B------:R-:W-:-:S04]  /*5370*/  LOP3.LUT R153, R153, 0x44, RZ, 0xfc, !PT ;  /* 0x0000004499997812 */ /* 0x000fc800078efcff */
[----:B------:R-:W-:Y:S02]  /*5380*/  ISETP.GE.AND P3, PT, R153, UR4, PT ;  /* 0x0000000499007c0c */ /* 0x000fe4000bf66270 */
[--C-:B------:R-:W-:Y:S02]  /*5390*/  SHF.R.U32.HI R153, RZ, 0x7, R224.reuse ;  /* 0x00000007ff997819 */ /* 0x100fe400000116e0 */
[----:B------:R-:W-:-:S04]  /*53a0*/  SHF.R.U32.HI R224, RZ, 0x7, R224 ;  /* 0x00000007ffe07819 */ /* 0x000fc800000116e0 */
[----:B------:R-:W-:Y:S02]  /*53b0*/  SGXT.U32 R224, R224, 0x1 ;  /* 0x00000001e0e0781a */ /* 0x000fe40000000000 */
[----:B------:R-:W-:Y:S02]  /*53c0*/  SGXT.U32 R153, R153, 0x1 ;  /* 0x000000019999781a */ /* 0x000fe40000000000 */
[----:B------:R-:W-:Y:S02]  /*53d0*/  LOP3.LUT R224, R224, 0x46, RZ, 0xfc, !PT ;  /* 0x00000046e0e07812 */ /* 0x000fe400078efcff */
[----:B------:R-:W-:Y:S02]  /*53e0*/  SEL R152, RZ, 0x4, P3 ;  /* 0x00000004ff987807 */ /* 0x000fe40001800000 */
[----:B------:R-:W-:Y:S02]  /*53f0*/  LOP3.LUT R153, R153, 0x64, RZ, 0xfc, !PT ;  /* 0x0000006499997812 */ /* 0x000fe400078efcff */
[----:B------:R-:W-:Y:S01]  /*5400*/  ISETP.GE.AND P3, PT, R224, UR4, PT ;  /* 0x00000004e0007c0c */ /* 0x000fe2000bf66270 */
[----:B------:R-:W1:Y:S03]  /*5410*/  S2R R187, SR_TID.X ;  /* 0x0000000000bb7919 */ /* 0x000e660000002100 */
[----:B------:R-:W-:-:S02]  /*5420*/  SEL R224, RZ, 0x4, P3 ;  /* 0x00000004ffe07807 */ /* 0x000fc40001800000 */
[----:B------:R-:W-:Y:S02]  /*5430*/  ISETP.GE.AND P3, PT, R153, UR4, PT ;  /* 0x0000000499007c0c */ /* 0x000fe4000bf66270 */
[----:B------:R-:W3:Y:S01]  /*5440*/  S2R R153, SR_TID.X ;  /* 0x0000000000997919 */ /* 0x000ee20000002100 */
[----:B--2---:R-:W-:Y:S01]  /*5450*/  SHF.R.U32.HI R0, RZ, 0x7, R0 ;  /* 0x00000007ff007819 */ /* 0x004fe20000011600 */
[----:B------:R-:W-:-:S03]  /*5460*/  IMAD.WIDE R208, R17, 0x4, R208 ;  /* 0x0000000411d07825 */ /* 0x000fc600078e02d0 */
[----:B------:R-:W-:Y:S01]  /*5470*/  SGXT.U32 R0, R0, 0x1 ;  /* 0x000000010000781a */ /* 0x000fe20000000000 */
[----:B------:R-:W-:Y:S01]  /*5480*/  IMAD.WIDE R174, R17, 0x4, R174 ;  /* 0x0000000411ae7825 */ /* 0x000fe200078e02ae */
[----:B------:R-:W-:Y:S02]  /*5490*/  LDGSTS.E [R235+0x14008], desc[UR16][R208.64], P4 ;  /* 0x14008000d0eb7fae */ /* 0x000fe4000a121850 */
[----:B------:R-:W-:Y:S02]  /*54a0*/  LOP3.LUT R0, R0, 0x6, RZ, 0xfc, !PT ;  /* 0x0000000600007812 */ /* 0x000fe400078efcff */
[----:B------:R2:W-:Y:S02]  /*54b0*/  LDGSTS.E [R235+0x18000], desc[UR16][R174.64], P5 ;  /* 0x18000000aeeb7fae */ /* 0x0005e4000a921850 */
[----:B------:R-:W-:Y:S01]  /*54c0*/  ISETP.GE.AND P2, PT, R0, UR4, PT ;  /* 0x0000000400007c0c */ /* 0x000fe2000bf46270 */
[----:B--2---:R-:W2:Y:S01]  /*54d0*/  S2R R175, SR_TID.X ;  /* 0x0000000000af7919 */ /* 0x004ea20000002100 */
[----:B-1----:R-:W-:-:S02]  /*54e0*/  SHF.R.U32.HI R0, RZ, 0x7, R187 ;  /* 0x00000007ff007819 */ /* 0x002fc400000116bb */
[----:B------:R-:W-:Y:S02]  /*54f0*/  SHF.R.U32.HI R187, RZ, 0x7, R187 ;  /* 0x00000007ffbb7819 */ /* 0x000fe400000116bb */
[----:B---3--:R-:W-:Y:S02]  /*5500*/  SHF.R.U32.HI R209, RZ, 0x7, R153 ;  /* 0x00000007ffd17819 */ /* 0x008fe40000011699 */
[----:B------:R-:W-:Y:S02]  /*5510*/  SGXT.U32 R187, R187, 0x1 ;  /* 0x00000001bbbb781a */ /* 0x000fe40000000000 */
[----:B------:R-:W-:Y:S02]  /*5520*/  SGXT.U32 R209, R209, 0x1 ;  /* 0x00000001d1d1781a */ /* 0x000fe40000000000 */
[----:B------:R-:W-:Y:S02]  /*5530*/  LOP3.LUT R187, R187, 0x24, RZ, 0xfc, !PT ;  /* 0x00000024bbbb7812 */ /* 0x000fe400078efcff */
[----:B------:R-:W-:-:S02]  /*5540*/  SGXT.U32 R0, R0, 0x1 ;  /* 0x000000010000781a */ /* 0x000fc40000000000 */
[----:B------:R-:W-:Y:S02]  /*5550*/  LOP3.LUT R209, R209, 0x66, RZ, 0xfc, !PT ;  /* 0x00000066d1d17812 */ /* 0x000fe400078efcff */
[----:B------:R-:W-:Y:S02]  /*5560*/  SHF.R.U32.HI R208, RZ, 0x7, R153 ;  /* 0x00000007ffd07819 */ /* 0x000fe40000011699 */
[----:B------:R-:W-:Y:S02]  /*5570*/  SEL R186, RZ, 0x4, P2 ;  /* 0x00000004ffba7807 */ /* 0x000fe40001000000 */
[----:B------:R-:W-:Y:S02]  /*5580*/  ISETP.GE.AND P2, PT, R187, UR4, PT ;  /* 0x00000004bb007c0c */ /* 0x000fe4000bf46270 */
[----:B------:R-:W-:Y:S02]  /*5590*/  LOP3.LUT R0, R0, 0x26, RZ, 0xfc, !PT ;  /* 0x0000002600007812 */ /* 0x000fe400078efcff */
[----:B------:R-:W-:-:S02]  /*55a0*/  ISETP.GE.AND P4, PT, R209, UR4, PT ;  /* 0x00000004d1007c0c */ /* 0x000fc4000bf86270 */
[----:B------:R-:W-:Y:S02]  /*55b0*/  SGXT.U32 R208, R208, 0x1 ;  /* 0x00000001d0d0781a */ /* 0x000fe40000000000 */
[----:B------:R-:W-:Y:S02]  /*55c0*/  SHF.R.U32.HI R209, RZ, 0x7, R153 ;  /* 0x00000007ffd17819 */ /* 0x000fe40000011699 */
[----:B------:R-:W-:Y:S02]  /*55d0*/  SEL R187, RZ, 0x4, P2 ;  /* 0x00000004ffbb7807 */ /* 0x000fe40001000000 */
[----:B------:R-:W-:Y:S02]  /*55e0*/  ISETP.GE.AND P2, PT, R0, UR4, PT ;  /* 0x0000000400007c0c */ /* 0x000fe4000bf46270 */
[----:B------:R-:W-:Y:S02]  /*55f0*/  LOP3.LUT R208, R208, 0x8, RZ, 0xfc, !PT ;  /* 0x00000008d0d07812 */ /* 0x000fe400078efcff */
[----:B------:R-:W-:-:S02]  /*5600*/  SEL R225, R225, RZ, P0 ;  /* 0x000000ffe1e17207 */ /* 0x000fc40000000000 */
[----:B------:R-:W-:Y:S02]  /*5610*/  SGXT.U32 R209, R209, 0x1 ;  /* 0x00000001d1d1781a */ /* 0x000fe40000000000 */
[----:B------:R-:W-:Y:S02]  /*5620*/  SEL R186, R186, RZ, P0 ;  /* 0x000000ffbaba7207 */ /* 0x000fe40000000000 */
[----:B------:R-:W-:Y:S02]  /*5630*/  SEL R153, RZ, 0x4, P4 ;  /* 0x00000004ff997807 */ /* 0x000fe40002000000 */
[----:B------:R-:W-:Y:S02]  /*5640*/  SEL R0, RZ, 0x4, P2 ;  /* 0x00000004ff007807 */ /* 0x000fe40001000000 */
[----:B------:R-:W-:Y:S02]  /*5650*/  ISETP.GE.AND P4, PT, R208, UR4, PT ;  /* 0x00000004d0007c0c */ /* 0x000fe4000bf86270 */
[----:B------:R-:W-:-:S02]  /*5660*/  ISETP.NE.U32.AND P2, PT, R225, RZ, PT ;  /* 0x000000ffe100720c */ /* 0x000fc40003f45070 */
[----:B------:R-:W-:Y:S02]  /*5670*/  LOP3.LUT R209, R209, 0xa, RZ, 0xfc, !PT ;  /* 0x0000000ad1d17812 */ /* 0x000fe400078efcff */
[----:B------:R-:W-:Y:S02]  /*5680*/  SEL R225, RZ, 0x4, P3 ;  /* 0x00000004ffe17807 */ /* 0x000fe40001800000 */
[----:B------:R-:W-:Y:S02]  /*5690*/  ISETP.NE.U32.AND P3, PT, R186, RZ, PT ;  /* 0x000000ffba00720c */ /* 0x000fe40003f65070 */
[----:B------:R-:W-:Y:S02]  /*56a0*/  SEL R186, RZ, 0x4, P4 ;  /* 0x00000004ffba7807 */ /* 0x000fe40002000000 */
[----:B------:R-:W-:Y:S02]  /*56b0*/  ISETP.GE.AND P4, PT, R209, UR4, PT ;  /* 0x00000004d1007c0c */ /* 0x000fe4000bf86270 */
[----:B--2---:R-:W-:-:S02]  /*56c0*/  SHF.R.U32.HI R209, RZ, 0x7, R175 ;  /* 0x00000007ffd17819 */ /* 0x004fc400000116af */
[----:B------:R-:W-:-:S04]  /*56d0*/  SHF.R.U32.HI R175, RZ, 0x7, R175 ;  /* 0x00000007ffaf7819 */ /* 0x000fc800000116af */
[----:B------:R-:W-:Y:S02]  /*56e0*/  SGXT.U32 R175, R175, 0x1 ;  /* 0x00000001afaf781a */ /* 0x000fe40000000000 */
[----:B------:R-:W-:Y:S02]  /*56f0*/  SGXT.U32 R209, R209, 0x1 ;  /* 0x00000001d1d1781a */ /* 0x000fe40000000000 */
[----:B------:R-:W-:Y:S02]  /*5700*/  LOP3.LUT R175, R175, 0x28, RZ, 0xfc, !PT ;  /* 0x00000028afaf7812 */ /* 0x000fe400078efcff */
[----:B------:R-:W-:Y:S02]  /*5710*/  LOP3.LUT R209, R209, 0x2a, RZ, 0xfc, !PT ;  /* 0x0000002ad1d17812 */ /* 0x000fe400078efcff */
[----:B------:R-:W-:-:S04]  /*5720*/  ISETP.GE.AND P5, PT, R175, UR4, PT ;  /* 0x00000004af007c0c */ /* 0x000fc8000bfa6270 */
[----:B------:R-:W-:Y:S02]  /*5730*/  SEL R174, RZ, 0x4, P5 ;  /* 0x00000004ffae7807 */ /* 0x000fe40002800000 */
[----:B------:R-:W-:Y:S02]  /*5740*/  ISETP.GE.AND P5, PT, R209, UR4, PT ;  /* 0x00000004d1007c0c */ /* 0x000fe4000bfa6270 */
[----:B------:R-:W1:Y:S01]  /*5750*/  S2R R209, SR_TID.X ;  /* 0x0000000000d17919 */ /* 0x000e620000002100 */
[----:B------:R-:W-:Y:S01]  /*5760*/  SEL R175, R0, RZ, P0 ;  /* 0x000000ff00af7207 */ /* 0x000fe20000000000 */
[----:B------:R-:W-:-:S05]  /*5770*/  IMAD.WIDE R178, R17, 0x4, R178 ;  /* 0x0000000411b27825 */ /* 0x000fca00078e02b2 */
[----:B------:R2:W-:Y:S01]  /*5780*/  LDGSTS.E [R235+0x18008], desc[UR16][R178.64], P6 ;  /* 0x18008000b2eb7fae */ /* 0x0005e2000b121850 */
[--C-:B-1----:R-:W-:Y:S02]  /*5790*/  SHF.R.U32.HI R0, RZ, 0x7, R209.reuse ;  /* 0x00000007ff007819 */ /* 0x102fe400000116d1 */
[----:B------:R-:W-:-:S04]  /*57a0*/  SHF.R.U32.HI R209, RZ, 0x7, R209 ;  /* 0x00000007ffd17819 */ /* 0x000fc800000116d1 */
[----:B------:R-:W-:Y:S02]  /*57b0*/  SGXT.U32 R209, R209, 0x1 ;  /* 0x00000001d1d1781a */ /* 0x000fe40000000000 */
[----:B------:R-:W-:Y:S02]  /*57c0*/  SGXT.U32 R0, R0, 0x1 ;  /* 0x000000010000781a */ /* 0x000fe40000000000 */
[----:B------:R-:W-:Y:S02]  /*57d0*/  LOP3.LUT R209, R209, 0x4a, RZ, 0xfc, !PT ;  /* 0x0000004ad1d17812 */ /* 0x000fe400078efcff */
[----:B------:R-:W-:Y:S02]  /*57e0*/  LOP3.LUT R0, R0, 0x68, RZ, 0xfc, !PT ;  /* 0x0000006800007812 */ /* 0x000fe400078efcff */
[----:B------:R-:W-:-:S04]  /*57f0*/  ISETP.GE.AND P6, PT, R209, UR4, PT ;  /* 0x00000004d1007c0c */ /* 0x000fc8000bfc6270 */
[----:B--2---:R-:W-:Y:S02]  /*5800*/  SEL R178, RZ, 0x4, P6 ;  /* 0x00000004ffb27807 */ /* 0x004fe40003000000 */
[----:B------:R-:W-:Y:S02]  /*5810*/  ISETP.GE.AND P6, PT, R0, UR4, PT ;  /* 0x0000000400007c0c */ /* 0x000fe4000bfc6270 */
[----:B------:R-:W1:Y:S02]  /*5820*/  S2R R0, SR_TID.X ;  /* 0x0000000000007919 */ /* 0x000e640000002100 */
[----:B------:R-:W-:Y:S02]  /*5830*/  SEL R209, RZ, 0x4, P6 ;  /* 0x00000004ffd17807 */ /* 0x000fe40003000000 */
[----:B------:R-:W-:-:S04]  /*5840*/  ISETP.GE.AND P6, PT, R9, UR4, PT ;  /* 0x0000000409007c0c */ /* 0x000fc8000bfc6270 */
[----:B------:R-:W-:Y:S02]  /*5850*/  SEL R9, RZ, 0x4, P6 ;  /* 0x00000004ff097807 */ /* 0x000fe40003000000 */
[----:B------:R-:W-:Y:S01]  /*5860*/  ISETP.NE.U32.AND P6, PT, R2, RZ, PT ;  /* 0x000000ff0200720c */ /* 0x000fe20003fc5070 */
[----:B------:R-:W-:Y:S01]  /*5870*/  IMAD.WIDE R144, R17, 0x4, R144 ;  /* 0x0000000411907825 */ /* 0x000fe200078e0290 */
[----:B------:R-:W-:Y:S02]  /*5880*/  SEL R187, R187, RZ, P0 ;  /* 0x000000ffbbbb7207 */ /* 0x000fe40000000000 */
[----:B------:R-:W-:Y:S02]  /*5890*/  SEL R208, RZ, 0x4, P4 ;  /* 0x00000004ffd07807 */ /* 0x000fe40002000000 */
[----:B-1----:R-:W-:-:S07]  /*58a0*/  SHF.R.U32.HI R0, RZ, 0x7, R0 ;  /* 0x00000007ff007819 */ /* 0x002fce0000011600 */
[----:B------:R-:W-:Y:S01]  /*58b0*/  LDGSTS.E [R235+0x1c000], desc[UR16][R144.64], P6 ;  /* 0x1c00000090eb7fae */ /* 0x000fe2000b121850 */
[----:B------:R-:W-:-:S04]  /*58c0*/  SGXT.U32 R0, R0, 0x1 ;  /* 0x000000010000781a */ /* 0x000fc80000000000 */
[----:B------:R-:W-:-:S04]  /*58d0*/  LOP3.LUT R0, R0, 0xc, RZ, 0xfc, !PT ;  /* 0x0000000c00007812 */ /* 0x000fc800078efcff */
[----:B------:R-:W-:Y:S02]  /*58e0*/  ISETP.GE.AND P6, PT, R0, UR4, PT ;  /* 0x0000000400007c0c */ /* 0x000fe4000bfc6270 */
[----:B------:R-:W1:Y:S01]  /*58f0*/  S2R R0, SR_TID.X ;  /* 0x0000000000007919 */ /* 0x000e620000002100 */
[----:B------:R-:W-:Y:S02]  /*5900*/  ISETP.NE.U32.AND P4, PT, R187, RZ, PT ;  /* 0x000000ffbb00720c */ /* 0x000fe40003f85070 */
[----:B------:R-:W-:Y:S02]  /*5910*/  SEL R187, RZ, 0x4, P5 ;  /* 0x00000004ffbb7807 */ /* 0x000fe40002800000 */
[----:B------:R-:W-:-:S04]  /*5920*/  ISETP.GE.AND P5, PT, R233, UR4, PT ;  /* 0x00000004e9007c0c */ /* 0x000fc8000bfa6270 */
[----:B------:R-:W-:Y:S02]  /*5930*/  SEL R233, RZ, 0x4, P5 ;  /* 0x00000004ffe97807 */ /* 0x000fe40002800000 */
[----:B------:R-:W-:Y:S02]  /*5940*/  ISETP.NE.U32.AND P5, PT, R175, RZ, PT ;  /* 0x000000ffaf00720c */ /* 0x000fe40003fa5070 */
[----:B------:R-:W2:Y:S01]  /*5950*/  S2R R175, SR_TID.X ;  /* 0x0000000000af7919 */ /* 0x000ea20000002100 */
[----:B------:R-:W-:Y:S02]  /*5960*/  SEL R179, RZ, 0x4, P6 ;  /* 0x00000004ffb37807 */ /* 0x000fe40003000000 */
[----:B------:R-:W-:-:S04]  /*5970*/  ISETP.GE.AND P6, PT, R131, UR4, PT ;  /* 0x0000000483007c0c */ /* 0x000fc8000bfc6270 */
[----:B------:R-:W-:Y:S02]  /*5980*/  SEL R131, RZ, 0x4, P6 ;  /* 0x00000004ff837807 */ /* 0x000fe40003000000 */
[----:B------:R-:W-:-:S04]  /*5990*/  ISETP.GE.AND P6, PT, R138, UR4, PT ;  /* 0x000000048a007c0c */ /* 0x000fc8000bfc6270 */
[----:B------:R-:W-:Y:S02]  /*59a0*/  SEL R138, RZ, 0x4, P6 ;  /* 0x00000004ff8a7807 */ /* 0x000fe40003000000 */
[----:B-1----:R-:W-:-:S04]  /*59b0*/  SHF.R.U32.HI R0, RZ, 0x7, R0 ;  /* 0x00000007ff007819 */ /* 0x002fc80000011600 */
[----:B------:R-:W-:Y:S02]  /*59c0*/  SGXT.U32 R0, R0, 0x1 ;  /* 0x000000010000781a */ /* 0x000fe40000000000 */
[----:B------:R-:W-:Y:S02]  /*59d0*/  ISETP.GE.AND P6, PT, R139, UR4, PT ;  /* 0x000000048b007c0c */ /* 0x000fe4000bfc6270 */
[----:B------:R-:W-:Y:S02]  /*59e0*/  LOP3.LUT R0, R0, 0x4c, RZ, 0xfc, !PT ;  /* 0x0000004c00007812 */ /* 0x000fe400078efcff */
[----:B------:R-:W-:Y:S02]  /*59f0*/  SEL R139, RZ, 0x4, P6 ;  /* 0x00000004ff8b7807 */ /* 0x000fe40003000000 */
[----:B------:R-:W-:Y:S02]  /*5a00*/  ISETP.GE.AND P6, PT, R0, UR4, PT ;  /* 0x0000000400007c0c */ /* 0x000fe4000bfc6270 */
[----:B--2---:R-:W-:Y:S01]  /*5a10*/  SHF.R.U32.HI R0, RZ, 0x7, R175 ;  /* 0x00000007ff007819 */ /* 0x004fe200000116af */
[----:B------:R-:W-:-:S03]  /*5a20*/  IMAD.WIDE R216, R17, 0x4, R216 ;  /* 0x0000000411d87825 */ /* 0x000fc600078e02d8 */
[----:B------:R-:W-:Y:S02]  /*5a30*/  SGXT.U32 R0, R0, 0x1 ;  /* 0x000000010000781a */ /* 0x000fe40000000000 */
[----:B------:R1:W-:Y:S02]  /*5a40*/  LDGSTS.E [R235+0x1c008], desc[UR16][R216.64], P1 ;  /* 0x1c008000d8eb7fae */ /* 0x0003e40008921850 */
[----:B------:R-:W-:Y:S02]  /*5a50*/  LOP3.LUT R0, R0, 0x4e, RZ, 0xfc, !PT ;  /* 0x0000004e00007812 */ /* 0x000fe400078efcff */
[----:B-1----:R-:W-:Y:S02]  /*5a60*/  SEL R216, RZ, 0x4, P6 ;  /* 0x00000004ffd87807 */ /* 0x002fe40003000000 */
[----:B------:R-:W-:Y:S02]  /*5a70*/  ISETP.GE.AND P6, PT, R0, UR4, PT ;  /* 0x0000000400007c0c */ /* 0x000fe4000bfc6270 */
[----:B------:R-:W1:Y:S01]  /*5a80*/  S2R R0, SR_TID.X ;  /* 0x0000000000007919 */ /* 0x000e620000002100 */
[----:B------:R-:W2:Y:S01]  /*5a90*/  S2R R145, SR_TID.X ;  /* 0x0000000000917919 */ /* 0x000ea20000002100 */
[----:B------:R-:W-:-:S05]  /*5aa0*/  IMAD.WIDE R204, R17, 0x4, R204 ;  /* 0x0000000411cc7825 */ /* 0x000fca00078e02cc */
[----:B------:R3:W-:Y:S01]  /*5ab0*/  LDGSTS.E [R232+0x10000], desc[UR16][R204.64], P2 ;  /* 0x10000000cce87fae */ /* 0x0007e20009121850 */
[----:B-1----:R-:W-:-:S04]  /*5ac0*/  SHF.R.U32.HI R0, RZ, 0x7, R0 ;  /* 0x00000007ff007819 */ /* 0x002fc80000011600 */
[----:B------:R-:W-:-:S04]  /*5ad0*/  SGXT.U32 R0, R0, 0x1 ;  /* 0x000000010000781a */ /* 0x000fc80000000000 */
[----:B------:R-:W-:-:S04]  /*5ae0*/  LOP3.LUT R0, R0, 0x6e, RZ, 0xfc, !PT ;  /* 0x0000006e00007812 */ /* 0x000fc800078efcff */
[----:B------:R-:W-:Y:S02]  /*5af0*/  ISETP.GE.AND P2, PT, R0, UR4, PT ;  /* 0x0000000400007c0c */ /* 0x000fe4000bf46270 */
[--C-:B--2---:R-:W-:Y:S02]  /*5b00*/  SHF.R.U32.HI R0, RZ, 0x7, R145.reuse ;  /* 0x00000007ff007819 */ /* 0x104fe40000011691 */
[----:B------:R-:W-:-:S04]  /*5b10*/  SHF.R.U32.HI R145, RZ, 0x7, R145 ;  /* 0x00000007ff917819 */ /* 0x000fc80000011691 */
[----:B------:R-:W-:-:S04]  /*5b20*/  SGXT.U32 R145, R145, 0x1 ;  /* 0x000000019191781a */ /* 0x000fc80000000000 */
[----:B------:R-:W-:Y:S02]  /*5b30*/  LOP3.LUT R145, R145, 0x10, RZ, 0xfc, !PT ;  /* 0x0000001091917812 */ /* 0x000fe400078efcff */
[----:B---3--:R-:W-:Y:S02]  /*5b40*/  SEL R204, RZ, 0x4, P2 ;  /* 0x00000004ffcc7807 */ /* 0x008fe40001000000 */
        /* <DEDUP_REMOVED lines=11> */
[----:B------:R-:W-:Y:S02]  /*5c00*/  SGXT.U32 R144, R144, 0x1 ;  /* 0x000000019090781a */ /* 0x000fe40000000000 */
[----:B------:R-:W-:Y:S02]  /*5c10*/  SGXT.U32 R145, R145, 0x1 ;  /* 0x000000019191781a */ /* 0x000fe40000000000 */
[----:B------:R-:W-:Y:S02]  /*5c20*/  LOP3.LUT R144, R144, 0x32, RZ, 0xfc, !PT ;  /* 0x0000003290907812 */ /* 0x000fe400078efcff */
[----:B---3--:R-:W-:Y:S02]  /*5c30*/  SEL R194, RZ, 0x4, P3 ;  /* 0x00000004ffc27807 */ /* 0x008fe40001800000 */
[----:B------:R-:W-:Y:S02]  /*5c40*/  LOP3.LUT R145, R145, 0x50, RZ, 0xfc, !PT ;  /* 0x0000005091917812 */ /* 0x000fe400078efcff */
[----:B------:R-:W-:-:S04]  /*5c50*/  ISETP.GE.AND P3, PT, R144, UR4, PT ;  /* 0x0000000490007c0c */ /* 0x000fc8000bf66270 */
[----:B------:R-:W-:Y:S02]  /*5c60*/  SEL R195, RZ, 0x4, P3 ;  /* 0x00000004ffc37807 */ /* 0x000fe40001800000 */
        /* <DEDUP_REMOVED lines=14> */
[----:B------:R-:W-:Y:S02]  /*5d50*/  SEL R186, R186, RZ, P0 ;  /* 0x000000ffbaba7207 */ /* 0x000fe40000000000 */
[----:B---3--:R-:W-:Y:S02]  /*5d60*/  SEL R182, RZ, 0x4, P4 ;  /* 0x00000004ffb67807 */ /* 0x008fe40002000000 */
[----:B------:R-:W-:-:S02]  /*5d70*/  LOP3.LUT R145, R145, 0x72, RZ, 0xfc, !PT ;  /* 0x0000007291917812 */ /* 0x000fc400078efcff */
[----:B------:R-:W-:Y:S02]  /*5d80*/  ISETP.GE.AND P4, PT, R144, UR4, PT ;  /* 0x0000000490007c0c */ /* 0x000fe4000bf86270 */
[----:B------:R-:W-:Y:S02]  /*5d90*/  SEL R235, RZ, 0x4, P3 ;  /* 0x00000004ffeb7807 */ /* 0x000fe40001800000 */
[----:B------:R-:W-:Y:S02]  /*5da0*/  ISETP.NE.U32.AND P3, PT, R186, RZ, PT ;  /* 0x000000ffba00720c */ /* 0x000fe40003f65070 */
[----:B------:R-:W-:Y:S02]  /*5db0*/  SEL R186, RZ, 0x4, P4 ;  /* 0x00000004ffba7807 */ /* 0x000fe40002000000 */
[----:B------:R-:W-:Y:S02]  /*5dc0*/  ISETP.GE.AND P4, PT, R145, UR4, PT ;  /* 0x0000000491007c0c */ /* 0x000fe4000bf86270 */
[----:B------:R-:W1:Y:S01]  /*5dd0*/  S2R R145, SR_TID.X ;  /* 0x0000000000917919 */ /* 0x000e620000002100 */
[----:B------:R-:W-:-:S04]  /*5de0*/  SHF.R.U32.HI R175, RZ, 0x7, R175 ;  /* 0x00000007ffaf7819 */ /* 0x000fc800000116af */
[----:B------:R-:W-:-:S04]  /*5df0*/  SGXT.U32 R175, R175, 0x1 ;  /* 0x00000001afaf781a */ /* 0x000fc80000000000 */
[----:B------:R-:W-:Y:S02]  /*5e00*/  LOP3.LUT R175, R175, 0x6c, RZ, 0xfc, !PT ;  /* 0x0000006cafaf7812 */ /* 0x000fe400078efcff */
[----:B------:R-:W-:Y:S02]  /*5e10*/  SEL R217, RZ, 0x4, P6 ;  /* 0x00000004ffd97807 */ /* 0x000fe40003000000 */
[----:B------:R-:W-:Y:S02]  /*5e20*/  ISETP.GE.AND P6, PT, R175, UR4, PT ;  /* 0x00000004af007c0c */ /* 0x000fe4000bfc6270 */
[----:B------:R-:W-:Y:S02]  /*5e30*/  SEL R175, R225, RZ, P0 ;  /* 0x000000ffe1af7207 */ /* 0x000fe40000000000 */
[----:B------:R-:W-:Y:S02]  /*5e40*/  SEL R225, RZ, 0x4, P4 ;  /* 0x00000004ffe17807 */ /* 0x000fe40002000000 */
[----:B-1----:R-:W-:-:S04]  /*5e50*/  SHF.R.U32.HI R144, RZ, 0x7, R145 ;  /* 0x00000007ff907819 */ /* 0x002fc80000011691 */
[----:B------:R-:W-:-:S04]  /*5e60*/  SGXT.U32 R144, R144, 0x1 ;  /* 0x000000019090781a */ /* 0x000fc80000000000 */
[----:B------:R-:W-:-:S04]  /*5e70*/  LOP3.LUT R144, R144, 0x14, RZ, 0xfc, !PT ;  /* 0x0000001490907812 */ /* 0x000fc800078efcff */
[----:B------:R-:W-:Y:S02]  /*5e80*/  ISETP.GE.AND P4, PT, R144, UR4, PT ;  /* 0x0000000490007c0c */ /* 0x000fe4000bf86270 */
[--C-:B------:R-:W-:Y:S02]  /*5e90*/  SHF.R.U32.HI R144, RZ, 0x7, R145.reuse ;  /* 0x00000007ff907819 */ /* 0x100fe40000011691 */
[----:B------:R-:W-:Y:S02]  /*5ea0*/  SHF.R.U32.HI R145, RZ, 0x7, R145 ;  /* 0x00000007ff917819 */ /* 0x000fe40000011691 */
[----:B------:R-:W-:Y:S02]  /*5eb0*/  SGXT.U32 R144, R144, 0x1 ;  /* 0x000000019090781a */ /* 0x000fe40000000000 */
[----:B------:R-:W-:Y:S02]  /*5ec0*/  SGXT.U32 R145, R145, 0x1 ;  /* 0x000000019191781a */ /* 0x000fe40000000000 */
[----:B------:R-:W-:Y:S01]  /*5ed0*/  LOP3.LUT R144, R144, 0x16, RZ, 0xfc, !PT ;  /* 0x0000001690907812 */ /* 0x000fe200078efcff */
[----:B------:R-:W-:Y:S01]  /*5ee0*/  IMAD.WIDE R170, R17, 0x4, R170 ;  /* 0x0000000411aa7825 */ /* 0x000fe200078e02aa */
[----:B------:R-:W-:-:S02]  /*5ef0*/  SEL R183, RZ, 0x4, P4 ;  /* 0x00000004ffb77807 */ /* 0x000fc40002000000 */
[----:B------:R-:W-:Y:S02]  /*5f00*/  LOP3.LUT R145, R145, 0x34, RZ, 0xfc, !PT ;  /* 0x0000003491917812 */ /* 0x000fe400078efcff */
[----:B------:R-:W-:Y:S01]  /*5f10*/  ISETP.GE.AND P4, PT, R144, UR4, PT ;  /* 0x0000000490007c0c */ /* 0x000fe2000bf86270 */
[----:B------:R1:W-:Y:S03]  /*5f20*/  LDGSTS.E [R232+0x14008], desc[UR16][R170.64], P5 ;  /* 0x14008000aae87fae */ /* 0x0003e6000a921850 */
[----:B-1----:R-:W-:Y:S02]  /*5f30*/  SEL R171, RZ, 0x4, P4 ;  /* 0x00000004ffab7807 */ /* 0x002fe40002000000 */
[----:B------:R-:W-:Y:S02]  /*5f40*/  ISETP.GE.AND P4, PT, R145, UR4, PT ;  /* 0x0000000491007c0c */ /* 0x000fe4000bf86270 */
[----:B------:R-:W1:Y:S01]  /*5f50*/  S2R R145, SR_TID.X ;  /* 0x0000000000917919 */ /* 0x000e620000002100 */
[----:B------:R-:W-:-:S02]  /*5f60*/  SEL R224, R224, RZ, P0 ;  /* 0x000000ffe0e07207 */ /* 0x000fc40000000000 */
[----:B------:R-:W-:Y:S02]  /*5f70*/  SEL R152, R152, RZ, P0 ;  /* 0x000000ff98987207 */ /* 0x000fe40000000000 */
[----:B------:R-:W-:Y:S02]  /*5f80*/  ISETP.NE.U32.AND P1, PT, R224, RZ, PT ;  /* 0x000000ffe000720c */ /* 0x000fe40003f25070 */
[----:B------:R-:W-:Y:S02]  /*5f90*/  SEL R224, RZ, 0x4, P6 ;  /* 0x00000004ffe07807 */ /* 0x000fe40003000000 */
[----:B------:R-:W-:Y:S01]  /*5fa0*/  ISETP.NE.U32.AND P6, PT, R152, RZ, PT ;  /* 0x000000ff9800720c */ /* 0x000fe20003fc5070 */
[----:B------:R-:W-:Y:S01]  /*5fb0*/  IMAD.WIDE R160, R17, 0x4, R160 ;  /* 0x0000000411a07825 */ /* 0x000fe200078e02a0 */
[----:B------:R-:W-:-:S04]  /*5fc0*/  SGXT.U32 R0, R0, 0x1 ;  /* 0x000000010000781a */ /* 0x000fc80000000000 */
[----:B------:R-:W-:-:S07]  /*5fd0*/  LOP3.LUT R0, R0, 0x12, RZ, 0xfc, !PT ;  /* 0x0000001200007812 */ /* 0x000fce00078efcff */
[----:B------:R-:W-:Y:S01]  /*5fe0*/  LDGSTS.E [R232+0x18000], desc[UR16][R160.64], P6 ;  /* 0x18000000a0e87fae */ /* 0x000fe2000b121850 */
[----:B-1----:R-:W-:-:S04]  /*5ff0*/  SHF.R.U32.HI R144, RZ, 0x7, R145 ;  /* 0x00000007ff907819 */ /* 0x002fc80000011691 */
[----:B------:R-:W-:-:S04]  /*6000*/  SGXT.U32 R144, R144, 0x1 ;  /* 0x000000019090781a */ /* 0x000fc80000000000 */
[----:B------:R-:W-:-:S04]  /*6010*/  LOP3.LUT R144, R144, 0x36, RZ, 0xfc, !PT ;  /* 0x0000003690907812 */ /* 0x000fc800078efcff */
[----:B------:R-:W-:Y:S02]  /*6020*/  ISETP.GE.AND P6, PT, R144, UR4, PT ;  /* 0x0000000490007c0c */ /* 0x000fe4000bfc6270 */
[----:B------:R-:W-:Y:S02]  /*6030*/  SHF.R.U32.HI R144, RZ, 0x7, R145 ;  /* 0x00000007ff907819 */ /* 0x000fe40000011691 */
[----:B------:R-:W-:Y:S02]  /*6040*/  SEL R205, RZ, 0x4, P2 ;  /* 0x00000004ffcd7807 */ /* 0x000fe40001000000 */
[----:B------:R-:W-:Y:S02]  /*6050*/  SGXT.U32 R144, R144, 0x1 ;  /* 0x000000019090781a */ /* 0x000fe40000000000 */
[----:B------:R-:W-:Y:S02]  /*6060*/  ISETP.GE.AND P2, PT, R0, UR4, PT ;  /* 0x0000000400007c0c */ /* 0x000fe4000bf46270 */
[----:B------:R-:W-:-:S02]  /*6070*/  SEL R153, R153, RZ, P0 ;  /* 0x000000ff99997207 */ /* 0x000fc40000000000 */
[----:B------:R-:W-:Y:S02]  /*6080*/  LOP3.LUT R144, R144, 0x54, RZ, 0xfc, !PT ;  /* 0x0000005490907812 */ /* 0x000fe400078efcff */
        /* <DEDUP_REMOVED lines=9> */
[----:B------:R-:W-:-:S04]  /*6120*/  ISETP.GE.AND P6, PT, R145, UR4, PT ;  /* 0x0000000491007c0c */ /* 0x000fc8000bfc6270 */
[----:B------:R-:W-:Y:S02]  /*6130*/  SEL R145, RZ, 0x4, P6 ;  /* 0x00000004ff917807 */ /* 0x000fe40003000000 */
[----:B-1----:R-:W-:-:S04]  /*6140*/  SHF.R.U32.HI R144, RZ, 0x7, R144 ;  /* 0x00000007ff907819 */ /* 0x002fc80000011690 */
[----:B------:R-:W-:-:S04]  /*6150*/  SGXT.U32 R144, R144, 0x1 ;  /* 0x000000019090781a */ /* 0x000fc80000000000 */
[----:B------:R-:W-:-:S04]  /*6160*/  LOP3.LUT R144, R144, 0x74, RZ, 0xfc, !PT ;  /* 0x0000007490907812 */ /* 0x000fc800078efcff */
[----:B------:R-:W-:Y:S02]  /*6170*/  ISETP.GE.AND P6, PT, R144, UR4, PT ;  /* 0x0000000490007c0c */ /* 0x000fe4000bfc6270 */
[----:B------:R-:W-:Y:S02]  /*6180*/  SEL R208, R208, RZ, P0 ;  /* 0x000000ffd0d07207 */ /* 0x000fe40000000000 */
[----:B------:R-:W-:Y:S02]  /*6190*/  SEL R144, RZ, 0x4, P6 ;  /* 0x00000004ff907807 */ /* 0x000fe40003000000 */
[----:B------:R-:W-:Y:S01]  /*61a0*/  ISETP.NE.U32.AND P6, PT, R175, RZ, PT ;  /* 0x000000ffaf00720c */ /* 0x000fe20003fc5070 */
[----:B------:R-:W-:Y:S01]  /*61b0*/  IMAD.WIDE R148, R17, 0x4, R148 ;  /* 0x0000000411947825 */ /* 0x000fe200078e0294 */
[----:B------:R-:W-:Y:S02]  /*61c0*/  ISETP.NE.U32.AND P5, PT, R208, RZ, PT ;  /* 0x000000ffd000720c */ /* 0x000fe40003fa5070 */
[----:B------:R-:W-:-:S02]  /*61d0*/  SEL R174, R174, RZ, P0 ;  /* 0x000000ffaeae7207 */ /* 0x000fc40000000000 */
[----:B------:R-:W-:Y:S01]  /*61e0*/  SEL R187, R187, RZ, P0 ;  /* 0x000000ffbbbb7207 */ /* 0x000fe20000000000 */
[C---:B------:R-:W-:Y:S01]  /*61f0*/  IMAD.WIDE R156, R17.reuse, 0x4, R156 ;  /* 0x00000004119c7825 */ /* 0x040fe200078e029c */
[----:B------:R-:W-:Y:S01]  /*6200*/  SEL R170, RZ, 0x4, P4 ;  /* 0x00000004ffaa7807 */ /* 0x000fe20002000000 */
[----:B------:R1:W-:Y:S01]  /*6210*/  LDGSTS.E [R232+0x18008], desc[UR16][R148.64], P1 ;  /* 0x1800800094e87fae */ /* 0x0003e20008921850 */
[----:B------:R-:W-:Y:S01]  /*6220*/  ISETP.NE.U32.AND P4, PT, R174, RZ, PT ;  /* 0x000000ffae00720c */ /* 0x000fe20003f85070 */
[----:B------:R-:W-:Y:S01]  /*6230*/  IMAD.WIDE R190, R17, 0x4, R190 ;  /* 0x0000000411be7825 */ /* 0x000fe200078e02be */
[----:B------:R-:W-:Y:S01]  /*6240*/  ISETP.NE.U32.AND P1, PT, R187, RZ, PT ;  /* 0x000000ffbb00720c */ /* 0x000fe20003f25070 */
[----:B------:R-:W-:Y:S02]  /*6250*/  LDGSTS.E [R232+0x1c000], desc[UR16][R156.64], P6 ;  /* 0x1c0000009ce87fae */ /* 0x000fe4000b121850 */
[----:B------:R-:W-:Y:S02]  /*6260*/  IMAD.WIDE R212, R17, 0x4, R212 ;  /* 0x0000000411d47825 */ /* 0x000fe400078e02d4 */
[----:B------:R-:W-:Y:S01]  /*6270*/  LDGSTS.E [R232+0x1c008], desc[UR16][R190.64], P2 ;  /* 0x1c008000bee87fae */ /* 0x000fe20009121850 */
[----:B-1----:R-:W-:Y:S01]  /*6280*/  SEL R148, R233, RZ, P0 ;  /* 0x000000ffe9947207 */ /* 0x002fe20000000000 */
[----:B------:R-:W-:-:S02]  /*6290*/  IMAD.WIDE R164, R17, 0x4, R164 ;  /* 0x0000000411a47825 */ /* 0x000fc400078e02a4 */
[----:B------:R-:W-:Y:S01]  /*62a0*/  LDGSTS.E [R231+0x10000], desc[UR16][R212.64], P3 ;  /* 0x10000000d4e77fae */ /* 0x000fe20009921850 */
[----:B------:R-:W-:Y:S02]  /*62b0*/  ISETP.NE.U32.AND P6, PT, R148, RZ, PT ;  /* 0x000000ff9400720c */ /* 0x000fe40003fc5070 */
[----:B------:R-:W-:Y:S01]  /*62c0*/  SEL R148, R9, RZ, P0 ;  /* 0x000000ff09947207 */ /* 0x000fe20000000000 */
[----:B------:R-:W-:Y:S01]  /*62d0*/  IMAD.WIDE R198, R17, 0x4, R198 ;  /* 0x0000000411c67825 */ /* 0x000fe200078e02c6 */
[----:B------:R1:W-:Y:S01]  /*62e0*/  LDGSTS.E [R231+0x10008], desc[UR16][R164.64], P5 ;  /* 0x10008000a4e77fae */ /* 0x0003e2000a921850 */
[----:B------:R-:W-:Y:S02]  /*62f0*/  LOP3.LUT R3, R7, 0x40, RZ, 0x3c, !PT ;  /* 0x0000004007037812 */ /* 0x000fe400078e3cff */
[----:B------:R-:W-:Y:S01]  /*6300*/  IMAD.WIDE R222, R17, 0x4, R222 ;  /* 0x0000000411de7825 */ /* 0x000fe200078e02de */
[----:B------:R-:W-:Y:S01]  /*6310*/  ISETP.NE.U32.AND P5, PT, R148, RZ, PT ;  /* 0x000000ff9400720c */ /* 0x000fe20003fa5070 */
[----:B------:R-:W-:Y:S01]  /*6320*/  LDGSTS.E [R231+0x14000], desc[UR16][R198.64], P4 ;  /* 0x14000000c6e77fae */ /* 0x000fe2000a121850 */
[----:B------:R-:W-:Y:S01]  /*6330*/  SEL R148, R131, RZ, P0 ;  /* 0x000000ff83947207 */ /* 0x000fe20000000000 */
[----:B------:R-:W-:-:S02]  /*6340*/  IMAD.WIDE R220, R17, 0x4, R220 ;  /* 0x0000000411dc7825 */ /* 0x000fc400078e02dc */
[----:B------:R-:W-:Y:S01]  /*6350*/  LDGSTS.E [R231+0x14008], desc[UR16][R222.64], P1 ;  /* 0x14008000dee77fae */ /* 0x000fe20008921850 */
[----:B------:R-:W-:Y:S02]  /*6360*/  ISETP.NE.U32.AND P1, PT, R148, RZ, PT ;  /* 0x000000ff9400720c */ /* 0x000fe40003f25070 */
[----:B------:R-:W-:Y:S01]  /*6370*/  SEL R148, R138, RZ, P0 ;  /* 0x000000ff8a947207 */ /* 0x000fe20000000000 */
[----:B------:R-:W5:Y:S04]  /*6380*/  LDL.LU R3, [R1+0xe0] ;  /* 0x0000e00001037983 */ /* 0x000f680000300800 */
[----:B------:R-:W5:Y:S04]  /*6390*/  LDL.LU R2, [R1+0xdc] ;  /* 0x0000dc0001027983 */ /* 0x000f680000300800 */
[----:B------:R-:W5:Y:S04]  /*63a0*/  LDL.LU R233, [R1+0xd8] ;  /* 0x0000d80001e97983 */ /* 0x000f680000300800 */
[----:B------:R-:W5:Y:S04]  /*63b0*/  LDL.LU R9, [R1+0xd4] ;  /* 0x0000d40001097983 */ /* 0x000f680000300800 */
[----:B------:R-:W-:Y:S01]  /*63c0*/  LDGSTS.E [R231+0x18000], desc[UR16][R220.64], P6 ;  /* 0x18000000dce77fae */ /* 0x000fe2000b121850 */
[----:B------:R-:W-:-:S02]  /*63d0*/  ISETP.NE.U32.AND P6, PT, R148, RZ, PT ;  /* 0x000000ff9400720c */ /* 0x000fc40003fc5070 */
[----:B------:R-:W-:Y:S01]  /*63e0*/  SEL R148, R139, RZ, P0 ;  /* 0x000000ff8b947207 */ /* 0x000fe20000000000 */
[----:B------:R-:W2:Y:S04]  /*63f0*/  LDL.LU R131, [R1+0xd0] ;  /* 0x0000d00001837983 */ /* 0x000ea80000300800 */
[----:B------:R-:W3:Y:S04]  /*6400*/  LDL.LU R138, [R1+0xcc] ;  /* 0x0000cc00018a7983 */ /* 0x000ee80000300800 */
[----:B------:R-:W3:Y:S01]  /*6410*/  LDL.LU R139, [R1+0xc8] ;  /* 0x0000c800018b7983 */ /* 0x000ee20000300800 */
[----:B------:R-:W-:-:S02]  /*6420*/  SEL R178, R178, RZ, P0 ;  /* 0x000000ffb2b27207 */ /* 0x000fc40000000000 */
[----:B------:R-:W-:Y:S02]  /*6430*/  SEL R209, R209, RZ, P0 ;  /* 0x000000ffd1d17207 */ /* 0x000fe40000000000 */
[----:B------:R-:W-:Y:S02]  /*6440*/  SEL R179, R179, RZ, P0 ;  /* 0x000000ffb3b37207 */ /* 0x000fe40000000000 */
[----:B------:R-:W-:Y:S02]  /*6450*/  ISETP.NE.U32.AND P2, PT, R178, RZ, PT ;  /* 0x000000ffb200720c */ /* 0x000fe40003f45070 */
[----:B------:R-:W-:Y:S02]  /*6460*/  ISETP.NE.U32.AND P3, PT, R209, RZ, PT ;  /* 0x000000ffd100720c */ /* 0x000fe40003f65070 */
[----:B------:R-:W-:Y:S01]  /*6470*/  ISETP.NE.U32.AND P4, PT, R179, RZ, PT ;  /* 0x000000ffb300720c */ /* 0x000fe20003f85070 */
[----:B------:R-:W-:Y:S01]  /*6480*/  IMAD.WIDE R218, R17, 0x4, R218 ;  /* 0x0000000411da7825 */ /* 0x000fe200078e02da */
[----:B------:R-:W-:-:S03]  /*6490*/  SEL R216, R216, RZ, P0 ;  /* 0x000000ffd8d87207 */ /* 0x000fc60000000000 */
[----:B------:R-:W-:Y:S01]  /*64a0*/  IMAD.WIDE R214, R17, 0x4, R214 ;  /* 0x0000000411d67825 */ /* 0x000fe200078e02d6 */
[----:B------:R-:W-:-:S03]  /*64b0*/  SEL R217, R217, RZ, P0 ;  /* 0x000000ffd9d97207 */ /* 0x000fc60000000000 */
[C---:B------:R-:W-:Y:S01]  /*64c0*/  IMAD.WIDE R210, R17.reuse, 0x4, R210 ;  /* 0x0000000411d27825 */ /* 0x040fe200078e02d2 */
[----:B------:R-:W-:Y:S01]  /*64d0*/  LDGSTS.E [R231+0x18008], desc[UR16][R218.64], P2 ;  /* 0x18008000dae77fae */ /* 0x000fe20009121850 */
[----:B------:R-:W-:Y:S02]  /*64e0*/  SEL R224, R224, RZ, P0 ;  /* 0x000000ffe0e07207 */ /* 0x000fe40000000000 */
[----:B------:R-:W-:Y:S01]  /*64f0*/  IMAD.WIDE R206, R17, 0x4, R206 ;  /* 0x0000000411ce7825 */ /* 0x000fe200078e02ce */
[----:B------:R-:W-:Y:S01]  /*6500*/  ISETP.NE.U32.AND P2, PT, R148, RZ, PT ;  /* 0x000000ff9400720c */ /* 0x000fe20003f45070 */
[----:B------:R-:W-:Y:S01]  /*6510*/  LDGSTS.E [R231+0x1c000], desc[UR16][R214.64], P3 ;  /* 0x1c000000d6e77fae */ /* 0x000fe20009921850 */
[----:B------:R-:W-:-:S03]  /*6520*/  ISETP.NE.U32.AND P3, PT, R216, RZ, PT ;  /* 0x000000ffd800720c */ /* 0x000fc60003f65070 */
[----:B------:R-:W-:Y:S01]  /*6530*/  LDGSTS.E [R231+0x1c008], desc[UR16][R210.64], P5 ;  /* 0x1c008000d2e77fae */ /* 0x000fe2000a921850 */
[----:B------:R-:W-:-:S03]  /*6540*/  ISETP.NE.U32.AND P5, PT, R217, RZ, PT ;  /* 0x000000ffd900720c */ /* 0x000fc60003fa5070 */
[----:B------:R-:W-:Y:S01]  /*6550*/  LDGSTS.E [R230+0x10000], desc[UR16][R206.64], P4 ;  /* 0x10000000cee67fae */ /* 0x000fe2000a121850 */
[----:B------:R-:W-:Y:S01]  /*6560*/  ISETP.NE.U32.AND P4, PT, R224, RZ, PT ;  /* 0x000000ffe000720c */ /* 0x000fe20003f85070 */
[----:B------:R-:W-:Y:S01]  /*6570*/  IMAD.WIDE R202, R17, 0x4, R202 ;  /* 0x0000000411ca7825 */ /* 0x000fe200078e02ca */
[----:B------:R-:W-:-:S03]  /*6580*/  SEL R204, R204, RZ, P0 ;  /* 0x000000ffcccc7207 */ /* 0x000fc60000000000 */
[----:B------:R-:W-:Y:S01]  /*6590*/  IMAD.WIDE R200, R17, 0x4, R200 ;  /* 0x0000000411c87825 */ /* 0x000fe200078e02c8 */
[----:B------:R-:W-:Y:S01]  /*65a0*/  SEL R205, R205, RZ, P0 ;  /* 0x000000ffcdcd7207 */ /* 0x000fe20000000000 */
[----:B------:R-:W-:Y:S02]  /*65b0*/  LDGSTS.E [R230+0x10008], desc[UR16][R202.64], P1 ;  /* 0x10008000cae67fae */ /* 0x000fe40008921850 */
[C---:B------:R-:W-:Y:S01]  /*65c0*/  IMAD.WIDE R196, R17.reuse, 0x4, R196 ;  /* 0x0000000411c47825 */ /* 0x040fe200078e02c4 */
[----:B------:R-:W-:Y:S01]  /*65d0*/  SEL R148, R0, RZ, P0 ;  /* 0x000000ff00947207 */ /* 0x000fe20000000000 */
[----:B------:R-:W-:Y:S02]  /*65e0*/  LDGSTS.E [R230+0x14000], desc[UR16][R200.64], P6 ;  /* 0x14000000c8e67fae */ /* 0x000fe4000b121850 */
[C---:B------:R-:W-:Y:S01]  /*65f0*/  IMAD.WIDE R192, R17.reuse, 0x4, R192 ;  /* 0x0000000411c07825 */ /* 0x040fe200078e02c0 */
[----:B------:R-:W-:Y:S01]  /*6600*/  SEL R194, R194, RZ, P0 ;  /* 0x000000ffc2c27207 */ /* 0x000fe20000000000 */
[----:B------:R-:W-:Y:S02]  /*6610*/  LDGSTS.E [R230+0x14008], desc[UR16][R196.64], P2 ;  /* 0x14008000c4e67fae */ /* 0x000fe40009121850 */
[----:B------:R-:W-:Y:S01]  /*6620*/  IMAD.WIDE R188, R17, 0x4, R188 ;  /* 0x0000000411bc7825 */ /* 0x000fe200078e02bc */
[----:B------:R-:W-:Y:S01]  /*6630*/  ISETP.NE.U32.AND P1, PT, R204, RZ, PT ;  /* 0x000000ffcc00720c */ /* 0x000fe20003f25070 */
[----:B------:R-:W-:Y:S01]  /*6640*/  LDGSTS.E [R230+0x18000], desc[UR16][R192.64], P3 ;  /* 0x18000000c0e67fae */ /* 0x000fe20009921850 */
[----:B------:R-:W-:Y:S01]  /*6650*/  SEL R195, R195, RZ, P0 ;  /* 0x000000ffc3c37207 */ /* 0x000fe20000000000 */
[----:B------:R-:W-:Y:S01]  /*6660*/  IMAD.WIDE R184, R17, 0x4, R184 ;  /* 0x0000000411b87825 */ /* 0x000fe200078e02b8 */
[----:B------:R-:W-:Y:S01]  /*6670*/  ISETP.NE.U32.AND P6, PT, R205, RZ, PT ;  /* 0x000000ffcd00720c */ /* 0x000fe20003fc5070 */
[----:B------:R-:W-:Y:S01]  /*6680*/  LDGSTS.E [R230+0x18008], desc[UR16][R188.64], P5 ;  /* 0x18008000bce67fae */ /* 0x000fe2000a921850 */
[----:B------:R-:W-:-:S02]  /*6690*/  SEL R235, R235, RZ, P0 ;  /* 0x000000ffebeb7207 */ /* 0x000fc40000000000 */
[----:B------:R-:W-:Y:S01]  /*66a0*/  ISETP.NE.U32.AND P2, PT, R148, RZ, PT ;  /* 0x000000ff9400720c */ /* 0x000fe20003f45070 */
[----:B------:R-:W-:Y:S01]  /*66b0*/  LDGSTS.E [R230+0x1c000], desc[UR16][R184.64], P4 ;  /* 0x1c000000b8e67fae */ /* 0x000fe2000a121850 */
[----:B------:R-:W-:Y:S02]  /*66c0*/  ISETP.NE.U32.AND P3, PT, R194, RZ, PT ;  /* 0x000000ffc200720c */ /* 0x000fe40003f65070 */
[----:B------:R-:W-:Y:S02]  /*66d0*/  ISETP.NE.U32.AND P5, PT, R195, RZ, PT ;  /* 0x000000ffc300720c */ /* 0x000fe40003fa5070 */
[----:B------:R-:W-:Y:S01]  /*66e0*/  ISETP.NE.U32.AND P4, PT, R235, RZ, PT ;  /* 0x000000ffeb00720c */ /* 0x000fe20003f85070 */
[----:B------:R-:W-:Y:S01]  /*66f0*/  IMAD.WIDE R180, R17, 0x4, R180 ;  /* 0x0000000411b47825 */ /* 0x000fe200078e02b4 */
[----:B------:R-:W-:-:S03]  /*6700*/  SEL R182, R182, RZ, P0 ;  /* 0x000000ffb6b67207 */ /* 0x000fc60000000000 */
[C---:B------:R-:W-:Y:S01]  /*6710*/  IMAD.WIDE R176, R17.reuse, 0x4, R176 ;  /* 0x0000000411b07825 */ /* 0x040fe200078e02b0 */
[----:B------:R-:W-:Y:S01]  /*6720*/  SEL R186, R186, RZ, P0 ;  /* 0x000000ffbaba7207 */ /* 0x000fe20000000000 */
[----:B------:R-:W-:Y:S02]  /*6730*/  LDGSTS.E [R230+0x1c008], desc[UR16][R180.64], P1 ;  /* 0x1c008000b4e67fae */ /* 0x000fe40008921850 */
[----:B------:R-:W-:Y:S01]  /*6740*/  IMAD.WIDE R172, R17, 0x4, R172 ;  /* 0x0000000411ac7825 */ /* 0x000fe200078e02ac */
[----:B------:R-:W-:Y:S01]  /*6750*/  SEL R225, R225, RZ, P0 ;  /* 0x000000ffe1e17207 */ /* 0x000fe20000000000 */
[----:B------:R-:W-:Y:S02]  /*6760*/  LDGSTS.E [R229+0x10000], desc[UR16][R176.64], P6 ;  /* 0x10000000b0e57fae */ /* 0x000fe4000b121850 */
[----:B------:R-:W-:Y:S01]  /*6770*/  IMAD.WIDE R168, R17, 0x4, R168 ;  /* 0x0000000411a87825 */ /* 0x000fe200078e02a8 */
        /* <DEDUP_REMOVED lines=15> */
[----:B------:R-:W-:-:S04]  /*6870*/  IMAD.WIDE R158, R17, 0x4, R158 ;  /* 0x00000004119e7825 */ /* 0x000fc800078e029e */
[C---:B------:R-:W-:Y:S01]  /*6880*/  IMAD.WIDE R154, R17.reuse, 0x4, R154 ;  /* 0x00000004119a7825 */ /* 0x040fe200078e029a */
[----:B------:R-:W-:Y:S03]  /*6890*/  LDGSTS.E [R229+0x18008], desc[UR16][R158.64], P1 ;  /* 0x180080009ee57fae */ /* 0x000fe60008921850 */
[C---:B------:R-:W-:Y:S01]  /*68a0*/  IMAD.WIDE R150, R17.reuse, 0x4, R150 ;  /* 0x0000000411967825 */ /* 0x040fe200078e0296 */
[----:B------:R-:W-:Y:S03]  /*68b0*/  LDGSTS.E [R229+0x1c000], desc[UR16][R154.64], P6 ;  /* 0x1c0000009ae57fae */ /* 0x000fe6000b121850 */
[C---:B------:R-:W-:Y:S01]  /*68c0*/  IMAD.WIDE R146, R17.reuse, 0x4, R146 ;  /* 0x0000000411927825 */ /* 0x040fe200078e0292 */
[----:B------:R-:W-:Y:S03]  /*68d0*/  LDGSTS.E [R229+0x1c008], desc[UR16][R150.64], P2 ;  /* 0x1c00800096e57fae */ /* 0x000fe60009121850 */
[C---:B------:R-:W-:Y:S01]  /*68e0*/  IMAD.WIDE R142, R17.reuse, 0x4, R142 ;  /* 0x00000004118e7825 */ /* 0x040fe200078e028e */
[----:B------:R-:W-:Y:S03]  /*68f0*/  LDGSTS.E [R228+0x10000], desc[UR16][R146.64], P3 ;  /* 0x1000000092e47fae */ /* 0x000fe60009921850 */
[----:B------:R-:W-:Y:S01]  /*6900*/  IMAD.WIDE R140, R17, 0x4, R140 ;  /* 0x00000004118c7825 */ /* 0x000fe200078e028c */
[----:B------:R4:W-:Y:S04]  /*6910*/  LDGSTS.E [R228+0x10008], desc[UR16][R142.64], P5 ;  /* 0x100080008ee47fae */ /* 0x0009e8000a921850 */
[----:B------:R-:W-:Y:S01]  /*6920*/  LDGSTS.E [R228+0x14000], desc[UR16][R140.64], P4 ;  /* 0x140000008ce47fae */ /* 0x000fe2000a121850 */
[----:B------:R-:W1:Y:S01]  /*6930*/  S2R R0, SR_TID.X ;  /* 0x0000000000007919 */ /* 0x000e620000002100 */
[----:B------:R-:W-:-:S02]  /*6940*/  SEL R153, R153, RZ, P0 ;  /* 0x000000ff99997207 */ /* 0x000fc40000000000 */
[----:B------:R-:W-:Y:S02]  /*6950*/  SEL R152, R152, RZ, P0 ;  /* 0x000000ff98987207 */ /* 0x000fe40000000000 */
[----:B------:R-:W-:Y:S02]  /*6960*/  ISETP.NE.U32.AND P1, PT, R153, RZ, PT ;  /* 0x000000ff9900720c */ /* 0x000fe40003f25070 */
[----:B------:R-:W-:Y:S02]  /*6970*/  SEL R145, R145, RZ, P0 ;  /* 0x000000ff91917207 */ /* 0x000fe40000000000 */
[----:B------:R-:W-:Y:S02]  /*6980*/  ISETP.NE.U32.AND P6, PT, R152, RZ, PT ;  /* 0x000000ff9800720c */ /* 0x000fe40003fc5070 */
[----:B---3--:R-:W-:Y:S02]  /*6990*/  ISETP.GE.AND P4, PT, R139, R138, PT ;  /* 0x0000008a8b00720c */ /* 0x008fe40003f86270 */
[----:B------:R-:W5:Y:S01]  /*69a0*/  LDL.LU R139, [R1+0xc4] ;  /* 0x0000c400018b7983 */ /* 0x000f620000300800 */
[----:B-1----:R-:W-:-:S04]  /*69b0*/  SHF.R.U32.HI R0, RZ, 0x7, R0 ;  /* 0x00000007ff007819 */ /* 0x002fc80000011600 */
[----:B------:R-:W-:-:S04]  /*69c0*/  SGXT.U32 R0, R0, 0x1 ;  /* 0x000000010000781a */ /* 0x000fc80000000000 */
[----:B------:R-:W-:Y:S02]  /*69d0*/  LOP3.LUT R165, R0, 0x76, RZ, 0xfc, !PT ;  /* 0x0000007600a57812 */ /* 0x000fe400078efcff */
[----:B------:R-:W-:Y:S02]  /*69e0*/  SEL R144, R144, RZ, P0 ;  /* 0x000000ff90907207 */ /* 0x000fe40000000000 */
[----:B------:R-:W-:Y:S02]  /*69f0*/  ISETP.GE.AND P5, PT, R165, UR4, PT ;  /* 0x00000004a5007c0c */ /* 0x000fe4000bfa6270 */
[----:B------:R-:W-:Y:S02]  /*6a00*/  ISETP.NE.U32.AND P2, PT, R145, RZ, PT ;  /* 0x000000ff9100720c */ /* 0x000fe40003f45070 */
[----:B------:R-:W-:Y:S02]  /*6a10*/  LOP3.LUT R164, R0, 0x18, RZ, 0xfc, !PT ;  /* 0x0000001800a47812 */ /* 0x000fe400078efcff */
[----:B----4-:R-:W-:Y:S01]  /*6a20*/  SEL R142, RZ, 0x4, P5 ;  /* 0x00000004ff8e7807 */ /* 0x010fe20002800000 */
[----:B------:R-:W-:Y:S01]  /*6a30*/  IMAD.WIDE R136, R17, 0x4, R136 ;  /* 0x0000000411887825 */ /* 0x000fe200078e0288 */
[----:B------:R-:W-:-:S02]  /*6a40*/  ISETP.NE.U32.AND P3, PT, R144, RZ, PT ;  /* 0x000000ff9000720c */ /* 0x000fc40003f65070 */
[----:B------:R-:W-:Y:S01]  /*6a50*/  ISETP.GE.AND P5, PT, R164, UR4, PT ;  /* 0x00000004a4007c0c */ /* 0x000fe2000bfa6270 */
[C---:B------:R-:W-:Y:S01]  /*6a60*/  IMAD.WIDE R134, R17.reuse, 0x4, R134 ;  /* 0x0000000411867825 */ /* 0x040fe200078e0286 */
[----:B------:R-:W-:Y:S01]  /*6a70*/  SEL R142, R142, RZ, P0 ;  /* 0x000000ff8e8e7207 */ /* 0x000fe20000000000 */
[----:B------:R1:W-:Y:S01]  /*6a80*/  LDGSTS.E [R228+0x14008], desc[UR16][R136.64], P1 ;  /* 0x1400800088e47fae */ /* 0x0003e20008921850 */
[C---:B------:R-:W-:Y:S01]  /*6a90*/  LOP3.LUT R208, R0.reuse, 0x1a, RZ, 0xfc, !PT ;  /* 0x0000001a00d07812 */ /* 0x040fe200078efcff */
[C---:B------:R-:W-:Y:S01]  /*6aa0*/  IMAD.WIDE R128, R17.reuse, 0x4, R128 ;  /* 0x0000000411807825 */ /* 0x040fe200078e0280 */
[----:B------:R-:W-:Y:S01]  /*6ab0*/  LOP3.LUT R149, R0, 0x38, RZ, 0xfc, !PT ;  /* 0x0000003800957812 */ /* 0x000fe200078efcff */
[----:B------:R3:W-:Y:S01]  /*6ac0*/  LDGSTS.E [R228+0x18000], desc[UR16][R134.64], P6 ;  /* 0x1800000086e47fae */ /* 0x0007e2000b121850 */
[----:B------:R-:W-:Y:S01]  /*6ad0*/  ISETP.NE.U32.AND P1, PT, R142, RZ, PT ;  /* 0x000000ff8e00720c */ /* 0x000fe20003f25070 */
[----:B------:R-:W-:Y:S01]  /*6ae0*/  IMAD.WIDE R132, R17, 0x4, R132 ;  /* 0x0000000411847825 */ /* 0x000fe200078e0284 */
[----:B------:R-:W-:Y:S01]  /*6af0*/  LOP3.LUT R212, R0, 0x3a, RZ, 0xfc, !PT ;  /* 0x0000003a00d47812 */ /* 0x000fe200078efcff */
[----:B------:R4:W-:Y:S01]  /*6b00*/  LDGSTS.E [R228+0x18008], desc[UR16][R128.64], P2 ;  /* 0x1800800080e47fae */ /* 0x0009e20009121850 */
[----:B------:R-:W-:-:S02]  /*6b10*/  ISETP.GE.AND P6, PT, R149, UR4, PT ;  /* 0x0000000495007c0c */ /* 0x000fc4000bfc6270 */
[----:B-1----:R-:W-:Y:S01]  /*6b20*/  SEL R136, RZ, 0x4, P5 ;  /* 0x00000004ff887807 */ /* 0x002fe20002800000 */
[----:B------:R-:W-:Y:S01]  /*6b30*/  LDGSTS.E [R228+0x1c000], desc[UR16][R132.64], P3 ;  /* 0x1c00000084e47fae */ /* 0x000fe20009921850 */
[----:B------:R-:W-:Y:S02]  /*6b40*/  ISETP.GE.AND P5, PT, R208, UR4, PT ;  /* 0x00000004d0007c0c */ /* 0x000fe4000bfa6270 */
[----:B------:R-:W-:Y:S02]  /*6b50*/  SEL R136, R136, RZ, P0 ;  /* 0x000000ff88887207 */ /* 0x000fe40000000000 */
[----:B---3--:R-:W-:Y:S02]  /*6b60*/  SEL R134, RZ, 0x4, P5 ;  /* 0x00000004ff867807 */ /* 0x008fe40002800000 */
[----:B------:R-:W-:Y:S01]  /*6b70*/  LOP3.LUT R161, R0, 0x58, RZ, 0xfc, !PT ;  /* 0x0000005800a17812 */ /* 0x000fe200078efcff */
[----:B------:R-:W-:Y:S01]  /*6b80*/  IMAD.WIDE R120, R17, 0x4, R120 ;  /* 0x0000000411787825 */ /* 0x000fe200078e0278 */
[----:B------:R-:W-:-:S02]  /*6b90*/  ISETP.GE.AND P3, PT, R212, UR4, PT ;  /* 0x00000004d4007c0c */ /* 0x000fc4000bf66270 */
[----:B----4-:R-:W-:Y:S02]  /*6ba0*/  SEL R128, RZ, 0x4, P6 ;  /* 0x00000004ff807807 */ /* 0x010fe40003000000 */
[----:B------:R-:W-:Y:S01]  /*6bb0*/  SEL R134, R134, RZ, P0 ;  /* 0x000000ff86867207 */ /* 0x000fe20000000000 */
[----:B------:R1:W-:Y:S01]  /*6bc0*/  LDGSTS.E [R228+0x1c008], desc[UR16][R120.64], P1 ;  /* 0x1c00800078e47fae */ /* 0x0003e20008921850 */
[----:B------:R-:W-:Y:S02]  /*6bd0*/  ISETP.NE.U32.AND P5, PT, R136, RZ, PT ;  /* 0x000000ff8800720c */ /* 0x000fe40003fa5070 */
[----:B------:R-:W-:Y:S02]  /*6be0*/  ISETP.GE.AND P6, PT, R161, UR4, PT ;  /* 0x00000004a1007c0c */ /* 0x000fe4000bfc6270 */
[----:B------:R-:W-:Y:S02]  /*6bf0*/  SEL R129, RZ, 0x4, P3 ;  /* 0x00000004ff817807 */ /* 0x000fe40001800000 */
[----:B------:R-:W-:-:S02]  /*6c00*/  LOP3.LUT R160, R0, 0x5a, RZ, 0xfc, !PT ;  /* 0x0000005a00a07812 */ /* 0x000fc400078efcff */
[----:B------:R-:W-:Y:S02]  /*6c10*/  SEL R128, R128, RZ, P0 ;  /* 0x000000ff80807207 */ /* 0x000fe40000000000 */
[----:B------:R-:W-:Y:S02]  /*6c20*/  ISETP.NE.U32.AND P2, PT, R134, RZ, PT ;  /* 0x000000ff8600720c */ /* 0x000fe40003f45070 */
[----:B-1----:R-:W-:Y:S02]  /*6c30*/  SEL R121, RZ, 0x4, P6 ;  /* 0x00000004ff797807 */ /* 0x002fe40003000000 */
[----:B------:R-:W-:Y:S02]  /*6c40*/  SEL R129, R129, RZ, P0 ;  /* 0x000000ff81817207 */ /* 0x000fe40000000000 */
[----:B------:R-:W-:Y:S02]  /*6c50*/  ISETP.GE.AND P6, PT, R160, UR4, PT ;  /* 0x00000004a0007c0c */ /* 0x000fe4000bfc6270 */
[----:B------:R-:W-:Y:S01]  /*6c60*/  ISETP.NE.U32.AND P3, PT, R128, RZ, PT ;  /* 0x000000ff8000720c */ /* 0x000fe20003f65070 */
[----:B------:R-:W-:Y:S01]  /*6c70*/  IMAD.WIDE R124, R17, 0x4, R124 ;  /* 0x00000004117c7825 */ /* 0x000fe200078e027c */
[----:B------:R-:W-:-:S02]  /*6c80*/  ISETP.NE.U32.AND P1, PT, R129, RZ, PT ;  /* 0x000000ff8100720c */ /* 0x000fc40003f25070 */
[----:B------:R-:W-:Y:S01]  /*6c90*/  SEL R120, RZ, 0x4, P6 ;  /* 0x00000004ff787807 */ /* 0x000fe20003000000 */
[----:B------:R-:W-:Y:S01]  /*6ca0*/  IMAD.WIDE R126, R17, 0x4, R126 ;  /* 0x00000004117e7825 */ /* 0x000fe200078e027e */
[----:B------:R-:W-:Y:S01]  /*6cb0*/  LOP3.LUT R174, R0, 0x78, RZ, 0xfc, !PT ;  /* 0x0000007800ae7812 */ /* 0x000fe200078efcff */
[----:B------:R-:W-:Y:S01]  /*6cc0*/  LDGSTS.E [R227+0x10000], desc[UR16][R124.64], P5 ;  /* 0x100000007ce37fae */ /* 0x000fe2000a921850 */
[----:B------:R-:W-:Y:S01]  /*6cd0*/  SEL R121, R121, RZ, P0 ;  /* 0x000000ff79797207 */ /* 0x000fe20000000000 */
[C---:B------:R-:W-:Y:S01]  /*6ce0*/  IMAD.WIDE R122, R17.reuse, 0x4, R122 ;  /* 0x00000004117a7825 */ /* 0x040fe200078e027a */
[----:B------:R-:W-:Y:S01]  /*6cf0*/  SEL R120, R120, RZ, P0 ;  /* 0x000000ff78787207 */ /* 0x000fe20000000000 */
[----:B------:R-:W-:Y:S01]  /*6d00*/  LDGSTS.E [R227+0x10008], desc[UR16][R126.64], P2 ;  /* 0x100080007ee37fae */ /* 0x000fe20009121850 */
[----:B------:R-:W-:Y:S02]  /*6d10*/  ISETP.GE.AND P5, PT, R174, UR4, PT ;  /* 0x00000004ae007c0c */ /* 0x000fe4000bfa6270 */
[----:B------:R-:W-:Y:S01]  /*6d20*/  LOP3.LUT R232, R0, 0x1c, RZ, 0xfc, !PT ;  /* 0x0000001c00e87812 */ /* 0x000fe200078efcff */
[----:B------:R-:W-:Y:S01]  /*6d30*/  IMAD.WIDE R116, R17, 0x4, R116 ;  /* 0x0000000411747825 */ /* 0x000fe200078e0274 */
[----:B------:R-:W-:Y:S01]  /*6d40*/  ISETP.NE.U32.AND P6, PT, R121, RZ, PT ;  /* 0x000000ff7900720c */ /* 0x000fe20003fc5070 */
[----:B------:R-:W-:Y:S01]  /*6d50*/  LDGSTS.E [R227+0x14000], desc[UR16][R122.64], P3 ;  /* 0x140000007ae37fae */ /* 0x000fe20009921850 */
[----:B------:R-:W-:-:S02]  /*6d60*/  ISETP.NE.U32.AND P2, PT, R120, RZ, PT ;  /* 0x000000ff7800720c */ /* 0x000fc40003f45070 */
[----:B------:R-:W-:Y:S01]  /*6d70*/  LOP3.LUT R175, R0, 0x7a, RZ, 0xfc, !PT ;  /* 0x0000007a00af7812 */ /* 0x000fe200078efcff */
[----:B------:R-:W1:Y:S01]  /*6d80*/  S2R R191, SR_TID.X ;  /* 0x0000000000bf7919 */ /* 0x000e620000002100 */
[----:B------:R-:W-:Y:S02]  /*6d90*/  SEL R120, RZ, 0x4, P5 ;  /* 0x00000004ff787807 */ /* 0x000fe40002800000 */
[----:B------:R-:W-:Y:S01]  /*6da0*/  ISETP.GE.AND P3, PT, R232, UR4, PT ;  /* 0x00000004e8007c0c */ /* 0x000fe2000bf66270 */
[----:B------:R3:W-:Y:S01]  /*6db0*/  LDGSTS.E [R227+0x14008], desc[UR16][R116.64], P1 ;  /* 0x1400800074e37fae */ /* 0x0007e20008921850 */
[----:B------:R-:W-:Y:S02]  /*6dc0*/  LOP3.LUT R213, R0, 0x1e, RZ, 0xfc, !PT ;  /* 0x0000001e00d57812 */ /* 0x000fe400078efcff */
[----:B------:R-:W-:Y:S02]  /*6dd0*/  ISETP.GE.AND P5, PT, R175, UR4, PT ;  /* 0x00000004af007c0c */ /* 0x000fe4000bfa6270 */
[----:B------:R-:W-:Y:S01]  /*6de0*/  SEL R120, R120, RZ, P0 ;  /* 0x000000ff78787207 */ /* 0x000fe20000000000 */
[----:B------:R-:W-:Y:S01]  /*6df0*/  IMAD.WIDE R118, R17, 0x4, R118 ;  /* 0x0000000411767825 */ /* 0x000fe200078e0276 */
[----:B------:R-:W-:-:S02]  /*6e00*/  SEL R121, RZ, 0x4, P5 ;  /* 0x00000004ff797807 */ /* 0x000fc40002800000 */
[----:B------:R-:W-:Y:S02]  /*6e10*/  ISETP.NE.U32.AND P1, PT, R120, RZ, PT ;  /* 0x000000ff7800720c */ /* 0x000fe40003f25070 */
[----:B---3--:R-:W-:Y:S01]  /*6e20*/  SEL R116, RZ, 0x4, P3 ;  /* 0x00000004ff747807 */ /* 0x008fe20001800000 */
[----:B------:R-:W-:Y:S01]  /*6e30*/  LDGSTS.E [R227+0x18000], desc[UR16][R118.64], P6 ;  /* 0x1800000076e37fae */ /* 0x000fe2000b121850 */
[----:B------:R-:W-:Y:S02]  /*6e40*/  ISETP.GE.AND P3, PT, R213, UR4, PT ;  /* 0x00000004d5007c0c */ /* 0x000fe4000bf66270 */
[----:B------:R-:W-:Y:S02]  /*6e50*/  LOP3.LUT R209, R0, 0x3c, RZ, 0xfc, !PT ;  /* 0x0000003c00d17812 */ /* 0x000fe400078efcff */
[----:B------:R-:W-:Y:S02]  /*6e60*/  SEL R117, R116, RZ, P0 ;  /* 0x000000ff74757207 */ /* 0x000fe40000000000 */
[----:B------:R-:W-:Y:S01]  /*6e70*/  SEL R116, RZ, 0x4, P3 ;  /* 0x00000004ff747807 */ /* 0x000fe20001800000 */
[----:B------:R-:W-:Y:S01]  /*6e80*/  IMAD.WIDE R114, R17, 0x4, R114 ;  /* 0x0000000411727825 */ /* 0x000fe200078e0272 */
[----:B------:R-:W-:-:S02]  /*6e90*/  SEL R121, R121, RZ, P0 ;  /* 0x000000ff79797207 */ /* 0x000fc40000000000 */
[----:B------:R-:W-:Y:S02]  /*6ea0*/  ISETP.GE.AND P6, PT, R209, UR4, PT ;  /* 0x00000004d1007c0c */ /* 0x000fe4000bfc6270 */
[----:B------:R-:W-:Y:S01]  /*6eb0*/  LOP3.LUT R199, R0, 0x3e, RZ, 0xfc, !PT ;  /* 0x0000003e00c77812 */ /* 0x000fe200078efcff */
[----:B------:R-:W-:Y:S01]  /*6ec0*/  IMAD.WIDE R110, R17, 0x4, R110 ;  /* 0x00000004116e7825 */ /* 0x000fe200078e026e */
[----:B------:R-:W-:Y:S01]  /*6ed0*/  SEL R116, R116, RZ, P0 ;  /* 0x000000ff74747207 */ /* 0x000fe20000000000 */
[----:B------:R-:W-:Y:S01]  /*6ee0*/  LDGSTS.E [R227+0x18008], desc[UR16][R114.64], P2 ;  /* 0x1800800072e37fae */ /* 0x000fe20009121850 */
[----:B------:R-:W-:Y:S02]  /*6ef0*/  ISETP.NE.U32.AND P5, PT, R121, RZ, PT ;  /* 0x000000ff7900720c */ /* 0x000fe40003fa5070 */
[----:B------:R-:W-:Y:S01]  /*6f00*/  ISETP.NE.U32.AND P3, PT, R117, RZ, PT ;  /* 0x000000ff7500720c */ /* 0x000fe20003f65070 */
[----:B------:R3:W-:Y:S01]  /*6f10*/  LDGSTS.E [R227+0x1c000], desc[UR16][R110.64], P1 ;  /* 0x1c0000006ee37fae */ /* 0x0007e20008921850 */
[----:B------:R-:W-:-:S02]  /*6f20*/  SEL R117, RZ, 0x4, P6 ;  /* 0x00000004ff757807 */ /* 0x000fc40003000000 */
[----:B------:R-:W-:Y:S02]  /*6f30*/  ISETP.GE.AND P6, PT, R199, UR4, PT ;  /* 0x00000004c7007c0c */ /* 0x000fe4000bfc6270 */
[----:B------:R-:W-:Y:S02]  /*6f40*/  ISETP.NE.U32.AND P2, PT, R116, RZ, PT ;  /* 0x000000ff7400720c */ /* 0x000fe40003f45070 */
[C---:B------:R-:W-:Y:S01]  /*6f50*/  LOP3.LUT R157, R0.reuse, 0x5c, RZ, 0xfc, !PT ;  /* 0x0000005c009d7812 */ /* 0x040fe200078efcff */
[C---:B------:R-:W-:Y:S01]  /*6f60*/  IMAD.WIDE R112, R17.reuse, 0x4, R112 ;  /* 0x0000000411707825 */ /* 0x040fe200078e0270 */
[C---:B------:R-:W-:Y:S02]  /*6f70*/  LOP3.LUT R156, R0.reuse, 0x5e, RZ, 0xfc, !PT ;  /* 0x0000005e009c7812 */ /* 0x040fe400078efcff */
[----:B---3--:R-:W-:Y:S01]  /*6f80*/  SEL R110, RZ, 0x4, P6 ;  /* 0x00000004ff6e7807 */ /* 0x008fe20003000000 */
[----:B------:R-:W-:Y:S01]  /*6f90*/  IMAD.WIDE R98, R17, 0x4, R98 ;  /* 0x0000000411627825 */ /* 0x000fe200078e0262 */
[----:B------:R-:W-:Y:S01]  /*6fa0*/  ISETP.GE.AND P6, PT, R157, UR4, PT ;  /* 0x000000049d007c0c */ /* 0x000fe2000bfc6270 */
[----:B------:R-:W-:Y:S02]  /*6fb0*/  LDGSTS.E [R227+0x1c008], desc[UR16][R112.64], P5 ;  /* 0x1c00800070e37fae */ /* 0x000fe4000a921850 */
[----:B------:R-:W-:Y:S01]  /*6fc0*/  IMAD.WIDE R108, R17, 0x4, R108 ;  /* 0x00000004116c7825 */ /* 0x000fe200078e026c */
[----:B------:R-:W-:Y:S01]  /*6fd0*/  SEL R111, RZ, 0x4, P6 ;  /* 0x00000004ff6f7807 */ /* 0x000fe20003000000 */
[----:B------:R-:W-:Y:S01]  /*6fe0*/  LDGSTS.E [R226+0x10000], desc[UR16][R98.64], P3 ;  /* 0x1000000062e27fae */ /* 0x000fe20009921850 */
[----:B------:R-:W-:-:S02]  /*6ff0*/  LOP3.LUT R178, R0, 0x7c, RZ, 0xfc, !PT ;  /* 0x0000007c00b27812 */ /* 0x000fc400078efcff */
[----:B------:R-:W-:Y:S01]  /*7000*/  ISETP.GE.AND P6, PT, R156, UR4, PT ;  /* 0x000000049c007c0c */ /* 0x000fe2000bfc6270 */
[----:B------:R3:W-:Y:S01]  /*7010*/  LDGSTS.E [R226+0x10008], desc[UR16][R108.64], P2 ;  /* 0x100080006ce27fae */ /* 0x0007e20009121850 */
[----:B------:R-:W-:Y:S02]  /*7020*/  SEL R117, R117, RZ, P0 ;  /* 0x000000ff75757207 */ /* 0x000fe40000000000 */
[----:B------:R-:W-:Y:S02]  /*7030*/  LOP3.LUT R187, R0, 0x7e, RZ, 0xfc, !PT ;  /* 0x0000007e00bb7812 */ /* 0x000fe400078efcff */
[----:B------:R-:W-:Y:S02]  /*7040*/  ISETP.GE.AND P3, PT, R178, UR4, PT ;  /* 0x00000004b2007c0c */ /* 0x000fe4000bf66270 */
[----:B-1----:R-:W-:Y:S02]  /*7050*/  LOP3.LUT R191, R191, 0x7f, RZ, 0xc0, !PT ;  /* 0x0000007fbfbf7812 */ /* 0x002fe400078ec0ff */
[----:B------:R-:W-:-:S02]  /*7060*/  ISETP.NE.U32.AND P1, PT, R117, RZ, PT ;  /* 0x000000ff7500720c */ /* 0x000fc40003f25070 */
[----:B---3--:R-:W-:Y:S02]  /*7070*/  SEL R108, RZ, 0x4, P6 ;  /* 0x00000004ff6c7807 */ /* 0x008fe40003000000 */
[----:B------:R-:W-:Y:S02]  /*7080*/  ISETP.GE.AND P6, PT, R187, UR4, PT ;  /* 0x00000004bb007c0c */ /* 0x000fe4000bfc6270 */
[----:B------:R-:W-:Y:S02]  /*7090*/  SEL R99, RZ, 0x4, P3 ;  /* 0x00000004ff637807 */ /* 0x000fe40001800000 */
[----:B------:R-:W-:Y:S02]  /*70a0*/  SEL R108, R108, RZ, P0 ;  /* 0x000000ff6c6c7207 */ /* 0x000fe40000000000 */
[----:B------:R-:W-:Y:S02]  /*70b0*/  ISETP.GE.AND P3, PT, R191, UR4, PT ;  /* 0x00000004bf007c0c */ /* 0x000fe4000bf66270 */
[----:B------:R-:W-:-:S02]  /*70c0*/  SEL R110, R110, RZ, P0 ;  /* 0x000000ff6e6e7207 */ /* 0x000fc40000000000 */
[----:B------:R-:W-:Y:S02]  /*70d0*/  SEL R98, RZ, 0x4, P6 ;  /* 0x00000004ff627807 */ /* 0x000fe40003000000 */
[----:B------:R-:W-:Y:S02]  /*70e0*/  SEL R111, R111, RZ, P0 ;  /* 0x000000ff6f6f7207 */ /* 0x000fe40000000000 */
[----:B------:R-:W-:Y:S02]  /*70f0*/  ISETP.NE.U32.AND P6, PT, R108, RZ, PT ;  /* 0x000000ff6c00720c */ /* 0x000fe40003fc5070 */
[----:B------:R-:W-:Y:S01]  /*7100*/  SEL R108, RZ, 0x4, P3 ;  /* 0x00000004ff6c7807 */ /* 0x000fe20001800000 */
[----:B------:R-:W-:Y:S01]  /*7110*/  IMAD.WIDE R106, R17, 0x4, R106 ;  /* 0x00000004116a7825 */ /* 0x000fe200078e026a */
[----:B------:R-:W-:Y:S02]  /*7120*/  SEL R99, R99, RZ, P0 ;  /* 0x000000ff63637207 */ /* 0x000fe40000000000 */
[----:B------:R-:W-:-:S02]  /*7130*/  ISETP.NE.U32.AND P5, PT, R110, RZ, PT ;  /* 0x000000ff6e00720c */ /* 0x000fc40003fa5070 */
[----:B------:R-:W-:Y:S01]  /*7140*/  SEL R98, R98, RZ, P0 ;  /* 0x000000ff62627207 */ /* 0x000fe20000000000 */
[----:B------:R-:W-:Y:S01]  /*7150*/  LDGSTS.E [R226+0x14000], desc[UR16][R106.64], P1 ;  /* 0x140000006ae27fae */ /* 0x000fe20008921850 */
[----:B------:R-:W-:Y:S02]  /*7160*/  ISETP.NE.U32.AND P2, PT, R111, RZ, PT ;  /* 0x000000ff6f00720c */ /* 0x000fe40003f45070 */
[----:B------:R-:W-:Y:S02]  /*7170*/  SEL R108, R108, RZ, P0 ;  /* 0x000000ff6c6c7207 */ /* 0x000fe40000000000 */
[----:B------:R-:W-:Y:S02]  /*7180*/  ISETP.NE.U32.AND P3, PT, R99, RZ, PT ;  /* 0x000000ff6300720c */ /* 0x000fe40003f65070 */
[----:B------:R-:W-:Y:S02]  /*7190*/  ISETP.NE.U32.AND P0, PT, R98, RZ, PT ;  /* 0x000000ff6200720c */ /* 0x000fe40003f05070 */
[----:B------:R-:W-:Y:S01]  /*71a0*/  ISETP.NE.U32.AND P1, PT, R108, RZ, PT ;  /* 0x000000ff6c00720c */ /* 0x000fe20003f25070 */
[----:B------:R-:W-:-:S04]  /*71b0*/  IMAD.WIDE R104, R17, 0x4, R104 ;  /* 0x0000000411687825 */ /* 0x000fc800078e0268 */
[C---:B------:R-:W-:Y:S01]  /*71c0*/  IMAD.WIDE R102, R17.reuse, 0x4, R102 ;  /* 0x0000000411667825 */ /* 0x040fe200078e0266 */
[----:B------:R-:W-:Y:S03]  /*71d0*/  LDGSTS.E [R226+0x14008], desc[UR16][R104.64], P5 ;  /* 0x1400800068e27fae */ /* 0x000fe6000a921850 */
[----:B------:R-:W-:Y:S01]  /*71e0*/  IMAD.WIDE R100, R17, 0x4, R100 ;  /* 0x0000000411647825 */ /* 0x000fe200078e0264 */
[----:B------:R-:W-:Y:S03]  /*71f0*/  LDGSTS.E [R226+0x18000], desc[UR16][R102.64], P2 ;  /* 0x1800000066e27fae */ /* 0x000fe60009121850 */
[----:B--2---:R-:W-:Y:S01]  /*7200*/  IMAD.SHL.U32 R131, R131, 0x80, RZ ;  /* 0x0000008083837824 */ /* 0x004fe200078e00ff */
[----:B------:R-:W-:Y:S01]  /*7210*/  LDGSTS.E [R226+0x18008], desc[UR16][R100.64], P6 ;  /* 0x1800800064e27fae */ /* 0x000fe2000b121850 */
[----:B------:R-:W-:-:S04]  /*7220*/  IMAD.WIDE R26, R17, 0x4, R26 ;  /* 0x00000004111a7825 */ /* 0x000fc800078e021a */
[----:B------:R-:W-:Y:S01]  /*7230*/  IMAD.WIDE R94, R17, 0x4, R94 ;  /* 0x00000004115e7825 */ /* 0x000fe200078e025e */
[----:B------:R1:W-:Y:S03]  /*7240*/  LDGSTS.E [R226+0x1c000], desc[UR16][R26.64], P3 ;  /* 0x1c0000001ae27fae */ /* 0x0003e60009921850 */
[C---:B------:R-:W-:Y:S01]  /*7250*/  IMAD.WIDE R28, R131.reuse, 0x4, R28 ;  /* 0x00000004831c7825 */ /* 0x040fe200078e021c */
[----:B------:R-:W-:Y:S03]  /*7260*/  LDGSTS.E [R226+0x1c008], desc[UR16][R94.64], P0 ;  /* 0x1c0080005ee27fae */ /* 0x000fe60008121850 */
[C---:B------:R-:W-:Y:S01]  /*7270*/  IMAD.WIDE R36, R131.reuse, 0x4, R36 ;  /* 0x0000000483247825 */ /* 0x040fe200078e0224 */
[----:B------:R-:W2:Y:S03]  /*7280*/  S2R R198, SR_TID.X ;  /* 0x0000000000c67919 */ /* 0x000ea60000002100 */
[C---:B------:R-:W-:Y:S01]  /*7290*/  IMAD.WIDE R44, R131.reuse, 0x4, R44 ;  /* 0x00000004832c7825 */ /* 0x040fe200078e022c */
[----:B------:R-:W0:Y:S03]  /*72a0*/  LDGDEPBAR ;  /* 0x00000000000079af */ /* 0x000e260000000000 */
[C---:B------:R-:W-:Y:S01]  /*72b0*/  IMAD.WIDE R52, R131.reuse, 0x4, R52 ;  /* 0x0000000483347825 */ /* 0x040fe200078e0234 */
[----:B------:R3:W-:Y:S03]  /*72c0*/  LDGSTS.E [R59+0x38000], desc[UR16][R28.64], P1 ;  /* 0x380000001c3b7fae */ /* 0x0007e60008921850 */
        /* <DEDUP_REMOVED lines=36> */
[----:B------:R-:W-:Y:S01]  /*7510*/  IMAD.WIDE R84, R131, 0x4, R84 ;  /* 0x0000000483547825 */ /* 0x000fe200078e0254 */
[----:B------:R-:W-:Y:S01]  /*7520*/  LDGSTS.E [R24+0x38e00], desc[UR16][R60.64], P1 ;  /* 0x38e000003c187fae */ /* 0x000fe20008921850 */
[----:B------:R-:W-:-:S02]  /*7530*/  ISETP.GE.AND P0, PT, R58, 0x80, PT ;  /* 0x000000803a00780c */ /* 0x000fc40003f06270 */
        /* <DEDUP_REMOVED lines=16> */
[----:B------:R-:W-:Y:S01]  /*7640*/  IMAD.WIDE R96, R131, 0x4, R96 ;  /* 0x0000000483607825 */ /* 0x000fe200078e0260 */
[----:B------:R-:W-:Y:S03]  /*7650*/  LDGSTS.E [R25+0x39300], desc[UR16][R70.64], P1 ;  /* 0x3930000046197fae */ /* 0x000fe60008921850 */
[C---:B--2---:R-:W-:Y:S01]  /*7660*/  IMAD.SHL.U32 R191, R198.reuse, 0x8, RZ ;  /* 0x00000008c6bf7824 */ /* 0x044fe200078e00ff */
[----:B------:R-:W-:Y:S01]  /*7670*/  LDGSTS.E [R25+0x39700], desc[UR16][R78.64], P1 ;  /* 0x397000004e197fae */ /* 0x000fe20008921850 */
[----:B------:R-:W-:-:S03]  /*7680*/  IMAD.SHL.U32 R190, R198, 0x100, RZ ;  /* 0x00000100c6be7824 */ /* 0x000fc600078e00ff */
[----:B------:R-:W-:Y:S04]  /*7690*/  LDGSTS.E [R25+0x39b00], desc[UR16][R86.64], P1 ;  /* 0x39b0000056197fae */ /* 0x000fe80008921850 */
[----:B------:R2:W-:Y:S01]  /*76a0*/  LDGSTS.E [R25+0x39f00], desc[UR16][R96.64], P1 ;  /* 0x39f0000060197fae */ /* 0x0005e20008921850 */
[----:B-1----:R-:W-:-:S03]  /*76b0*/  CS2R R26, SRZ ;  /* 0x00000000001a7805 */ /* 0x002fc6000001ff00 */
[----:B------:R-:W0:Y:S01]  /*76c0*/  LDGDEPBAR ;  /* 0x00000000000079af */ /* 0x000e220000000000 */
[----:B---3--:R-:W-:Y:S02]  /*76d0*/  CS2R R28, SRZ ;  /* 0x00000000001c7805 */ /* 0x008fe4000001ff00 */
[----:B----4-:R-:W-:Y:S02]  /*76e0*/  CS2R R30, SRZ ;  /* 0x00000000001e7805 */ /* 0x010fe4000001ff00 */
[----:B------:R-:W-:Y:S02]  /*76f0*/  CS2R R32, SRZ ;  /* 0x0000000000207805 */ /* 0x000fe4000001ff00 */
[----:B------:R-:W-:Y:S02]  /*7700*/  CS2R R34, SRZ ;  /* 0x0000000000227805 */ /* 0x000fe4000001ff00 */
[----:B------:R-:W-:Y:S02]  /*7710*/  CS2R R36, SRZ ;  /* 0x0000000000247805 */ /* 0x000fe4000001ff00 */
[----:B------:R-:W-:-:S02]  /*7720*/  CS2R R38, SRZ ;  /* 0x0000000000267805 */ /* 0x000fc4000001ff00 */
[----:B------:R-:W-:Y:S02]  /*7730*/  CS2R R40, SRZ ;  /* 0x0000000000287805 */ /* 0x000fe4000001ff00 */
[----:B--2---:R-:W-:Y:S02]  /*7740*/  CS2R R24, SRZ ;  /* 0x0000000000187805 */ /* 0x004fe4000001ff00 */
[----:B------:R-:W-:Y:S02]  /*7750*/  CS2R R42, SRZ ;  /* 0x00000000002a7805 */ /* 0x000fe4000001ff00 */
[----:B------:R-:W-:Y:S02]  /*7760*/  CS2R R44, SRZ ;  /* 0x00000000002c7805 */ /* 0x000fe4000001ff00 */
[----:B------:R-:W-:Y:S02]  /*7770*/  CS2R R46, SRZ ;  /* 0x00000000002e7805 */ /* 0x000fe4000001ff00 */
[----:B------:R-:W-:-:S02]  /*7780*/  CS2R R48, SRZ ;  /* 0x0000000000307805 */ /* 0x000fc4000001ff00 */
[----:B------:R-:W-:Y:S02]  /*7790*/  CS2R R50, SRZ ;  /* 0x0000000000327805 */ /* 0x000fe4000001ff00 */
[----:B------:R-:W-:Y:S02]  /*77a0*/  CS2R R52, SRZ ;  /* 0x0000000000347805 */ /* 0x000fe4000001ff00 */
[----:B------:R-:W-:Y:S01]  /*77b0*/  CS2R R54, SRZ ;  /* 0x0000000000367805 */ /* 0x000fe2000001ff00 */
[----:B------:R-:W-:Y:S01]  /*77c0*/  IMAD.SHL.U32 R192, R198, 0x10, RZ ;  /* 0x00000010c6c07824 */ /* 0x000fe200078e00ff */
[----:B------:R-:W-:Y:S02]  /*77d0*/  LOP3.LUT R191, R191, 0x780, RZ, 0xc0, !PT ;  /* 0x00000780bfbf7812 */ /* 0x000fe400078ec0ff */
[----:B------:R-:W-:Y:S01]  /*77e0*/  LOP3.LUT R190, R190, 0x800, RZ, 0xc0, !PT ;  /* 0x00000800bebe7812 */ /* 0x000fe200078ec0ff */
[----:B------:R-:W-:Y:S06]  /*77f0*/  @!P0 BRA `(.L_x_0) ;  /* 0x0000004000948947 */ /* 0x000fec0003800000 */
[----:B------:R-:W2:Y:S01]  /*7800*/  LDL.LU R179, [R1+0xbc] ;  /* 0x0000bc0001b37983 */ /* 0x000ea20000300800 */
[----:B------:R-:W-:Y:S02]  /*7810*/  SHF.R.S32.HI R28, RZ, 0x1f, R23 ;  /* 0x0000001fff1c7819 */ /* 0x000fe40000011417 */
[----:B------:R-:W-:Y:S01]  /*7820*/  SHF.R.S32.HI R25, RZ, 0x1f, R18 ;  /* 0x0000001fff197819 */ /* 0x000fe20000011412 */
[----:B------:R-:W3:Y:S01]  /*7830*/  LDL.LU R231, [R1] ;  /* 0x0000000001e77983 */ /* 0x000ee20000300800 */
[----:B------:R-:W-:Y:S02]  /*7840*/  SHF.L.U64.HI R23, R23, 0x2, R28 ;  /* 0x0000000217177819 */ /* 0x000fe4000001021c */
[----:B------:R-:W-:Y:S02]  /*7850*/  SHF.R.U32.HI R28, RZ, 0x5, R198 ;  /* 0x00000005ff1c7819 */ /* 0x000fe400000116c6 */
[----:B------:R-:W4:Y:S01]  /*7860*/  LDL.LU R198, [R1+0x4] ;  /* 0x0000040001c67983 */ /* 0x000f220000300800 */
[----:B------:R-:W-:-:S02]  /*7870*/  SHF.R.S32.HI R26, RZ, 0x1f, R19 ;  /* 0x0000001fff1a7819 */ /* 0x000fc40000011413 */
[----:B------:R-:W-:Y:S01]  /*7880*/  SHF.L.U64.HI R18, R18, 0x2, R25 ;  /* 0x0000000212127819 */ /* 0x000fe20000010219 */
[----:B------:R-:W3:Y:S01]  /*7890*/  LDL.LU R210, [R1+0x8] ;  /* 0x0000080001d27983 */ /* 0x000ee20000300800 */
[----:B------:R-:W-:Y:S02]  /*78a0*/  SHF.R.S32.HI R25, RZ, 0x1f, R20 ;  /* 0x0000001fff197819 */ /* 0x000fe40000011414 */
[----:B------:R-:W-:Y:S01]  /*78b0*/  SHF.L.U64.HI R19, R19, 0x2, R26 ;  /* 0x0000000213137819 */ /* 0x000fe2000001021a */
[----:B------:R-:W3:Y:S01]  /*78c0*/  LDL.LU R211, [R1+0x90] ;  /* 0x0000900001d37983 */ /* 0x000ee20000300800 */
[----:B------:R-:W-:Y:S02]  /*78d0*/  SHF.R.S32.HI R26, RZ, 0x1f, R21 ;  /* 0x0000001fff1a7819 */ /* 0x000fe40000011415 */
[----:B------:R-:W-:Y:S01]  /*78e0*/  SHF.R.S32.HI R27, RZ, 0x1f, R22 ;  /* 0x0000001fff1b7819 */ /* 0x000fe20000011416 */
[----:B------:R-:W3:Y:S01]  /*78f0*/  LDL.LU R216, [R1+0x94] ;  /* 0x0000940001d87983 */ /* 0x000ee20000300800 */
[----:B------:R-:W-:-:S02]  /*7900*/  SHF.L.U64.HI R20, R20, 0x2, R25 ;  /* 0x0000000214147819 */ /* 0x000fc40000010219 */
[----:B------:R-:W-:Y:S01]  /*7910*/  SHF.R.S32.HI R25, RZ, 0x1f, R58 ;  /* 0x0000001fff197819 */ /* 0x000fe2000001143a */
[----:B------:R-:W3:Y:S01]  /*7920*/  LDL.LU R214, [R1+0x98] ;  /* 0x0000980001d67983 */ /* 0x000ee20000300800 */
[----:B------:R-:W-:Y:S01]  /*7930*/  SHF.L.U64.HI R21, R21, 0x2, R26 ;  /* 0x0000000215157819 */ /* 0x000fe2000001021a */
[----:B------:R-:W-:Y:S01]  /*7940*/  IMAD.SHL.U32 R29, R131, 0x8, RZ ;  /* 0x00000008831d7824 */ /* 0x000fe200078e00ff */
[----:B------:R-:W-:Y:S01]  /*7950*/  SHF.L.U64.HI R22, R22, 0x2, R27 ;  /* 0x0000000216167819 */ /* 0x000fe2000001021b */
[----:B------:R-:W3:Y:S01]  /*7960*/  LDL.LU R215, [R1+0x9c] ;  /* 0x00009c0001d77983 */ /* 0x000ee20000300800 */
[----:B------:R-:W-:Y:S02]  /*7970*/  SHF.R.S32.HI R27, RZ, 0x1f, R56 ;  /* 0x0000001fff1b7819 */ /* 0x000fe40000011438 */
[----:B-----5:R-:W-:Y:S01]  /*7980*/  SHF.R.S32.HI R26, RZ, 0x1f, R233 ;  /* 0x0000001fff1a7819 */ /* 0x020fe200000114e9 */
[----:B------:R-:W3:Y:S01]  /*7990*/  LDL.LU R218, [R1+0xa0] ;  /* 0x0000a00001da7983 */ /* 0x000ee20000300800 */
[----:B------:R-:W-:-:S02]  /*79a0*/  LEA.HI R138, R25, R58, RZ, 0x7 ;  /* 0x0000003a198a7211 */ /* 0x000fc400078f38ff */
[----:B------:R-:W-:Y:S01]  /*79b0*/  SHF.R.S32.HI R25, RZ, 0x1f, R131 ;  /* 0x0000001fff197819 */ /* 0x000fe20000011483 */
[----:B------:R-:W3:Y:S01]  /*79c0*/  LDL.LU R219, [R1+0xa4] ;  /* 0x0000a40001db7983 */ /* 0x000ee20000300800 */
[----:B------:R-:W-:-:S03]  /*79d0*/  SHF.L.U64.HI R56, R56, 0x2, R27 ;  /* 0x0000000238387819 */ /* 0x000fc6000001021b */
[----:B------:R-:W3:Y:S01]  /*79e0*/  LDL.LU R220, [R1+0xa8] ;  /* 0x0000a80001dc7983 */ /* 0x000ee20000300800 */
[----:B------:R-:W-:-:S03]  /*79f0*/  SHF.L.U64.HI R57, R233, 0x2, R26 ;  /* 0x00000002e9397819 */ /* 0x000fc6000001021a */
[----:B------:R-:W3:Y:S01]  /*7a00*/  LDL.LU R221, [R1+0xac] ;  /* 0x0000ac0001dd7983 */ /* 0x000ee20000300800 */
[----:B------:R-:W-:Y:S02]  /*7a10*/  SHF.R.S32.HI R26, RZ, 0x1f, R237 ;  /* 0x0000001fff1a7819 */ /* 0x000fe400000114ed */
[----:B------:R-:W-:Y:S01]  /*7a20*/  SHF.R.S32.HI R79, RZ, 0x1f, R238 ;  /* 0x0000001fff4f7819 */ /* 0x000fe200000114ee */
[----:B------:R-:W3:Y:S01]  /*7a30*/  LDL.LU R222, [R1+0xb0] ;  /* 0x0000b00001de7983 */ /* 0x000ee20000300800 */
[----:B------:R-:W-:Y:S02]  /*7a40*/  SHF.L.U64.HI R27, R131, 0x3, R25 ;  /* 0x00000003831b7819 */ /* 0x000fe40000010219 */
[CC--:B------:R-:W-:Y:S01]  /*7a50*/  LEA R67, P2, R237.reuse, R29.reuse, 0x2 ;  /* 0x0000001ded437211 */ /* 0x0c0fe200078410ff */
[----:B------:R-:W3:Y:S01]  /*7a60*/  LDL.LU R223, [R1+0xb4] ;  /* 0x0000b40001df7983 */ /* 0x000ee20000300800 */
[----:B------:R-:W-:Y:S02]  /*7a70*/  LEA R68, P3, R238, R29, 0x2 ;  /* 0x0000001dee447211 */ /* 0x000fe400078610ff */
[----:B------:R-:W-:-:S02]  /*7a80*/  LEA.HI.X R77, R237, R27, R26, 0x2, P2 ;  /* 0x0000001bed4d7211 */ /* 0x000fc400010f141a */
[----:B------:R-:W-:Y:S02]  /*7a90*/  LEA.HI.X R79, R238, R27, R79, 0x2, P3 ;  /* 0x0000001bee4f7211 */ /* 0x000fe400018f144f */
[----:B------:R-:W-:Y:S02]  /*7aa0*/  SHF.R.S32.HI R26, RZ, 0x1f, R241 ;  /* 0x0000001fff1a7819 */ /* 0x000fe400000114f1 */
[----:B------:R-:W-:Y:S02]  /*7ab0*/  SHF.R.S32.HI R87, RZ, 0x1f, R242 ;  /* 0x0000001fff577819 */ /* 0x000fe400000114f2 */
[CC--:B------:R-:W-:Y:S02]  /*7ac0*/  LEA R70, P2, R241.reuse, R29.reuse, 0x2 ;  /* 0x0000001df1467211 */ /* 0x0c0fe400078410ff */
        /* <DEDUP_REMOVED lines=15> */
[----:B--2---:R-:W-:-:S04]  /*7bc0*/  SHF.R.S32.HI R24, RZ, 0x1f, R179 ;  /* 0x0000001fff187819 */ /* 0x004fc800000114b3 */
[----:B------:R-:W-:Y:S02]  /*7bd0*/  SHF.L.U64.HI R24, R179, 0x2, R24 ;  /* 0x00000002b3187819 */ /* 0x000fe40000010218 */
[----:B------:R-:W2:Y:S01]  /*7be0*/  LDL.LU R179, [R1+0xb8] ;  /* 0x0000b80001b37983 */ /* 0x000ea20000300800 */
[----:B----4-:R-:W-:Y:S02]  /*7bf0*/  SHF.R.S32.HI R26, RZ, 0x1f, R198 ;  /* 0x0000001fff1a7819 */ /* 0x010fe400000114c6 */
[----:B------:R-:W-:-:S04]  /*7c00*/  LEA R96, P3, R198, R29, 0x2 ;  /* 0x0000001dc6607211 */ /* 0x000fc800078610ff */
[----:B------:R-:W-:Y:S02]  /*7c10*/  LEA.HI.X R111, R198, R27, R26, 0x2, P3 ;  /* 0x0000001bc66f7211 */ /* 0x000fe400018f141a */
[----:B------:R-:W4:Y:S01]  /*7c20*/  LDL.LU R198, [R1+0xc0] ;  /* 0x0000c00001c67983 */ /* 0x000f220000300800 */
[----:B------:R-:W-:Y:S02]  /*7c30*/  SHF.R.S32.HI R73, RZ, 0x1f, R234 ;  /* 0x0000001fff497819 */ /* 0x000fe400000114ea */
[----:B------:R-:W-:Y:S02]  /*7c40*/  LEA R129, P0, R234, R29, 0x2 ;  /* 0x0000001dea817211 */ /* 0x000fe400078010ff */
[----:B------:R-:W-:Y:S02]  /*7c50*/  R2UR UR15, R28 ;  /* 0x000000001c0f72ca */ /* 0x000fe400000e0000 */
[----:B------:R-:W-:Y:S02]  /*7c60*/  LEA.HI.X R73, R234, R27, R73, 0x2, P0 ;  /* 0x0000001bea497211 */ /* 0x000fe400000f1449 */
[----:B------:R-:W-:-:S02]  /*7c70*/  SHF.R.S32.HI R28, RZ, 0x1f, R239 ;  /* 0x0000001fff1c7819 */ /* 0x000fc400000114ef */
[----:B------:R-:W-:-:S04]  /*7c80*/  LEA R69, P0, R239, R29, 0x2 ;  /* 0x0000001def457211 */ /* 0x000fc800078010ff */
[----:B------:R-:W-:Y:S02]  /*7c90*/  LEA.HI.X R81, R239, R27, R28, 0x2, P0 ;  /* 0x0000001bef517211 */ /* 0x000fe400000f141c */
[----:B------:R-:W-:Y:S02]  /*7ca0*/  SHF.R.S32.HI R28, RZ, 0x1f, R243 ;  /* 0x0000001fff1c7819 */ /* 0x000fe400000114f3 */
[----:B------:R-:W-:-:S04]  /*7cb0*/  LEA R74, P0, R243, R29, 0x2 ;  /* 0x0000001df34a7211 */ /* 0x000fc800078010ff */
[----:B------:R-:W-:Y:S02]  /*7cc0*/  LEA.HI.X R89, R243, R27, R28, 0x2, P0 ;  /* 0x0000001bf3597211 */ /* 0x000fe400000f141c */
[----:B------:R-:W-:Y:S02]  /*7cd0*/  SHF.R.S32.HI R28, RZ, 0x1f, R247 ;  /* 0x0000001fff1c7819 */ /* 0x000fe400000114f7 */
[CC--:B------:R-:W-:Y:S02]  /*7ce0*/  LEA R82, P0, R247.reuse, R29.reuse, 0x2 ;  /* 0x0000001df7527211 */ /* 0x0c0fe400078010ff */
[----:B------:R-:W-:Y:S02]  /*7cf0*/  SHF.R.S32.HI R75, RZ, 0x1f, R236 ;  /* 0x0000001fff4b7819 */ /* 0x000fe400000114ec */
[----:B------:R-:W-:Y:S02]  /*7d00*/  LEA R66, P1, R236, R29, 0x2 ;  /* 0x0000001dec427211 */ /* 0x000fe400078210ff */
[----:B------:R-:W-:-:S02]  /*7d10*/  LEA.HI.X R97, R247, R27, R28, 0x2, P0 ;  /* 0x0000001bf7617211 */ /* 0x000fc400000f141c */
[----:B---3--:R-:W-:Y:S02]  /*7d20*/  SHF.R.S32.HI R28, RZ, 0x1f, R231 ;  /* 0x0000001fff1c7819 */ /* 0x008fe400000114e7 */
[C---:B------:R-:W-:Y:S02]  /*7d30*/  LEA R94, P2, R231.reuse, R29, 0x2 ;  /* 0x0000001de75e7211 */ /* 0x040fe400078410ff */
[----:B------:R-:W-:Y:S02]  /*7d40*/  LEA.HI.X R75, R236, R27, R75, 0x2, P1 ;  /* 0x0000001bec4b7211 */ /* 0x000fe400008f144b */
[----:B------:R-:W-:Y:S02]  /*7d50*/  SHF.R.S32.HI R83, RZ, 0x1f, R240 ;  /* 0x0000001fff537819 */ /* 0x000fe400000114f0 */
[----:B------:R-:W-:Y:S02]  /*7d60*/  LEA R71, P1, R240, R29, 0x2 ;  /* 0x0000001df0477211 */ /* 0x000fe400078210ff */
[----:B------:R-:W-:-:S02]  /*7d70*/  LEA.HI.X R109, R231, R27, R28, 0x2, P2 ;  /* 0x0000001be76d7211 */ /* 0x000fc400010f141c */
[----:B------:R-:W-:Y:S02]  /*7d80*/  SHF.R.S32.HI R28, RZ, 0x1f, R216 ;  /* 0x0000001fff1c7819 */ /* 0x000fe400000114d8 */
[----:B------:R-:W-:Y:S02]  /*7d90*/  SHF.R.S32.HI R26, RZ, 0x1f, R214 ;  /* 0x0000001fff1a7819 */ /* 0x000fe400000114d6 */
[-C--:B------:R-:W-:Y:S02]  /*7da0*/  LEA R102, P2, R216, R29.reuse, 0x2 ;  /* 0x0000001dd8667211 */ /* 0x080fe400078410ff */
[----:B------:R-:W-:Y:S02]  /*7db0*/  LEA R104, P3, R214, R29, 0x2 ;  /* 0x0000001dd6687211 */ /* 0x000fe400078610ff */
[----:B------:R-:W-:Y:S02]  /*7dc0*/  LEA.HI.X R83, R240, R27, R83, 0x2, P1 ;  /* 0x0000001bf0537211 */ /* 0x000fe400008f1453 */
[----:B------:R-:W-:-:S02]  /*7dd0*/  SHF.R.S32.HI R91, RZ, 0x1f, R244 ;  /* 0x0000001fff5b7819 */ /* 0x000fc400000114f4 */
[----:B------:R-:W-:Y:S02]  /*7de0*/  LEA R76, P1, R244, R29, 0x2 ;  /* 0x0000001df44c7211 */ /* 0x000fe400078210ff */
[-C--:B------:R-:W-:Y:S02]  /*7df0*/  LEA.HI.X R117, R216, R27.reuse, R28, 0x2, P2 ;  /* 0x0000001bd8757211 */ /* 0x080fe400010f141c */
[----:B------:R-:W-:Y:S02]  /*7e00*/  LEA.HI.X R119, R214, R27, R26, 0x2, P3 ;  /* 0x0000001bd6777211 */ /* 0x000fe400018f141a */
[----:B------:R-:W-:Y:S02]  /*7e10*/  SHF.R.S32.HI R26, RZ, 0x1f, R219 ;  /* 0x0000001fff1a7819 */ /* 0x000fe400000114db */
[----:B------:R-:W-:Y:S02]  /*7e20*/  SHF.R.S32.HI R122, RZ, 0x1f, R220 ;  /* 0x0000001fff7a7819 */ /* 0x000fe400000114dc */
[----:B------:R-:W-:-:S02]  /*7e30*/  LEA R110, P2, R219, R29, 0x2 ;  /* 0x0000001ddb6e7211 */ /* 0x000fc400078410ff */
[----:B------:R-:W-:Y:S02]  /*7e40*/  LEA R112, P3, R220, R29, 0x2 ;  /* 0x0000001ddc707211 */ /* 0x000fe400078610ff */
[----:B------:R-:W-:Y:S02]  /*7e50*/  LEA.HI.X R91, R244, R27, R91, 0x2, P1 ;  /* 0x0000001bf45b7211 */ /* 0x000fe400008f145b */
[----:B------:R-:W-:Y:S02]  /*7e60*/  SHF.R.S32.HI R99, RZ, 0x1f, R248 ;  /* 0x0000001fff637819 */ /* 0x000fe400000114f8 */
[----:B------:R-:W-:Y:S02]  /*7e70*/  LEA R84, P1, R248, R29, 0x2 ;  /* 0x0000001df8547211 */ /* 0x000fe400078210ff */
[-C--:B------:R-:W-:Y:S02]  /*7e80*/  LEA.HI.X R125, R219, R27.reuse, R26, 0x2, P2 ;  /* 0x0000001bdb7d7211 */ /* 0x080fe400010f141a */
[----:B------:R-:W-:-:S02]  /*7e90*/  LEA.HI.X R122, R220, R27, R122, 0x2, P3 ;  /* 0x0000001bdc7a7211 */ /* 0x000fc400018f147a */
[----:B------:R-:W-:Y:S02]  /*7ea0*/  SHF.R.S32.HI R26, RZ, 0x1f, R223 ;  /* 0x0000001fff1a7819 */ /* 0x000fe400000114df */
[----:B------:R-:W-:Y:S02]  /*7eb0*/  LEA R118, P2, R223, R29, 0x2 ;  /* 0x0000001ddf767211 */ /* 0x000fe400078410ff */
[----:B------:R-:W-:Y:S02]  /*7ec0*/  LEA.HI.X R99, R248, R27, R99, 0x2, P1 ;  /* 0x0000001bf8637211 */ /* 0x000fe400008f1463 */
[----:B------:R-:W-:Y:S02]  /*7ed0*/  SHF.R.S32.HI R30, RZ, 0x1f, R251 ;  /* 0x0000001fff1e7819 */ /* 0x000fe400000114fb */
[----:B------:R-:W-:Y:S02]  /*7ee0*/  SHF.R.S32.HI R107, RZ, 0x1f, R252 ;  /* 0x0000001fff6b7819 */ /* 0x000fe400000114fc */
[----:B------:R-:W-:-:S02]  /*7ef0*/  LEA R90, P0, R251, R29, 0x2 ;  /* 0x0000001dfb5a7211 */ /* 0x000fc400078010ff */
[----:B------:R-:W-:Y:S02]  /*7f00*/  LEA R92, P1, R252, R29, 0x2 ;  /* 0x0000001dfc5c7211 */ /* 0x000fe400078210ff */
[-C--:B------:R-:W-:Y:S02]  /*7f10*/  LEA.HI.X R127, R223, R27.reuse, R26, 0x2, P2 ;  /* 0x0000001bdf7f7211 */ /* 0x080fe400010f141a */
[----:B------:R-:W-:Y:S02]  /*7f20*/  IADD3 R129, P5, R129, UR10, RZ ;  /* 0x0000000a81817c10 */ /* 0x000fe4000ffbe0ff */
[----:B------:R-:W-:Y:S02]  /*7f30*/  IADD3 R66, P6, R66, UR10, RZ ;  /* 0x0000000a42427c10 */ /* 0x000fe4000ffde0ff */
[----:B------:R-:W-:Y:S02]  /*7f40*/  IADD3 R67, P2, R67, UR10, RZ ;  /* 0x0000000a43437c10 */ /* 0x000fe4000ff5e0ff */
[----:B------:R-:W-:-:S02]  /*7f50*/  LEA.HI.X R105, R251, R27, R30, 0x2, P0 ;  /* 0x0000001bfb697211 */ /* 0x000fc400000f141e */
[----:B------:R-:W-:Y:S02]  /*7f60*/  LEA.HI.X R107, R252, R27, R107, 0x2, P1 ;  /* 0x0000001bfc6b7211 */ /* 0x000fe400008f146b */
[----:B------:R-:W-:Y:S02]  /*7f70*/  SHF.R.S32.HI R30, RZ, 0x1f, R211 ;  /* 0x0000001fff1e7819 */ /* 0x000fe400000114d3 */
[----:B------:R-:W-:Y:S02]  /*7f80*/  LEA R100, P1, R211, R29, 0x2 ;  /* 0x0000001dd3647211 */ /* 0x000fe400078210ff */
[----:B------:R-:W-:Y:S02]  /*7f90*/  IADD3.X R73, R73, UR11, RZ, P5, !PT ;  /* 0x0000000b49497c10 */ /* 0x000fe4000affe4ff */
[----:B------:R-:W-:Y:S02]  /*7fa0*/  IADD3.X R75, R75, UR11, RZ, P6, !PT ;  /* 0x0000000b4b4b7c10 */ /* 0x000fe4000b7fe4ff */
[----:B------:R-:W-:-:S02]  /*7fb0*/  IADD3.X R77, R77, UR11, RZ, P2, !PT ;  /* 0x0000000b4d4d7c10 */ /* 0x000fc400097fe4ff */
[----:B------:R-:W-:Y:S02]  /*7fc0*/  IADD3 R69, P5, R69, UR10, RZ ;  /* 0x0000000a45457c10 */ /* 0x000fe4000ffbe0ff */
[----:B------:R-:W-:Y:S02]  /*7fd0*/  IADD3 R71, P6, R71, UR10, RZ ;  /* 0x0000000a47477c10 */ /* 0x000fe4000ffde0ff */
[----:B------:R-:W-:Y:S02]  /*7fe0*/  IADD3 R70, P2, R70, UR10, RZ ;  /* 0x0000000a46467c10 */ /* 0x000fe4000ff5e0ff */
[----:B------:R-:W-:Y:S02]  /*7ff0*/  LEA.HI.X R115, R211, R27, R30, 0x2, P1 ;  /* 0x0000001bd3737211 */ /* 0x000fe400008f141e */
[----:B------:R-:W-:Y:S02]  /*8000*/  SHF.R.S32.HI R28, RZ, 0x1f, R218 ;  /* 0x0000001fff1c7819 */ /* 0x000fe400000114da */
[----:B------:R-:W-:-:S02]  /*8010*/  LEA R108, P1, R218, R29, 0x2 ;  /* 0x0000001dda6c7211 */ /* 0x000fc400078210ff */
[----:B------:R-:W-:Y:S02]  /*8020*/  IADD3.X R81, R81, UR11, RZ, P5, !PT ;  /* 0x0000000b51517c10 */ /* 0x000fe4000affe4ff */
[----:B------:R-:W-:Y:S02]  /*8030*/  IADD3.X R83, R83, UR11, RZ, P6, !PT ;  /* 0x0000000b53537c10 */ /* 0x000fe4000b7fe4ff */
[----:B------:R-:W-:Y:S02]  /*8040*/  IADD3.X R85, R85, UR11, RZ, P2, !PT ;  /* 0x0000000b55557c10 */ /* 0x000fe400097fe4ff */
[----:B------:R-:W-:Y:S02]  /*8050*/  IADD3 R74, P5, R74, UR10, RZ ;  /* 0x0000000a4a4a7c10 */ /* 0x000fe4000ffbe0ff */
[----:B------:R-:W-:Y:S02]  /*8060*/  IADD3 R76, P6, R76, UR10, RZ ;  /* 0x0000000a4c4c7c10 */ /* 0x000fe4000ffde0ff */
[----:B------:R-:W-:-:S02]  /*8070*/  IADD3 R78, P2, R78, UR10, RZ ;  /* 0x0000000a4e4e7c10 */ /* 0x000fc4000ff5e0ff */
        /* <DEDUP_REMOVED lines=8> */
[----:B------:R-:W-:Y:S01]  /*8100*/  IADD3 R86, P2, R86, UR10, RZ ;  /* 0x0000000a56567c10 */ /* 0x000fe2000ff5e0ff */
[-C--:B------:R-:W-:Y:S01]  /*8110*/  IMAD R183, R165, R130.reuse, RZ ;  /* 0x00000082a5b77224 */ /* 0x080fe200078e02ff */
[----:B------:R-:W-:Y:S01]  /*8120*/  LEA.HI.X R126, R222, R27, R126, 0x2, P1 ;  /* 0x0000001bde7e7211 */ /* 0x000fe200008f147e */
[-C--:B------:R-:W-:Y:S01]  /*8130*/  IMAD R185, R175, R130.reuse, RZ ;  /* 0x00000082afb97224 */ /* 0x080fe200078e02ff */
[----:B------:R-:W-:Y:S01]  /*8140*/  SHF.R.S32.HI R32, RZ, 0x1f, R210 ;  /* 0x0000001fff207819 */ /* 0x000fe200000114d2 */
[-C--:B------:R-:W-:Y:S01]  /*8150*/  IMAD R184, R174, R130.reuse, RZ ;  /* 0x00000082aeb87224 */ /* 0x080fe200078e02ff */
[----:B------:R-:W-:Y:S01]  /*8160*/  LEA R98, P0, R210, R29, 0x2 ;  /* 0x0000001dd2627211 */ /* 0x000fe200078010ff */
[-C--:B------:R-:W-:Y:S01]  /*8170*/  IMAD R171, R156, R130.reuse, RZ ;  /* 0x000000829cab7224 */ /* 0x080fe200078e02ff */
[----:B------:R-:W-:Y:S01]  /*8180*/  LOP3.LUT R165, R0, 0x6e, RZ, 0xfc, !PT ;  /* 0x0000006e00a57812 */ /* 0x000fe200078efcff */
[-C--:B------:R-:W-:Y:S01]  /*8190*/  IMAD R170, R157, R130.reuse, RZ ;  /* 0x000000829daa7224 */ /* 0x080fe200078e02ff */
[----:B------:R-:W-:Y:S01]  /*81a0*/  IADD3.X R97, R97, UR11, RZ, P5, !PT ;  /* 0x0000000b61617c10 */ /* 0x000fe2000affe4ff */
[-C--:B------:R-:W-:Y:S01]  /*81b0*/  IMAD R155, R199, R130.reuse, RZ ;  /* 0x00000082c79b7224 */ /* 0x080fe200078e02ff */
[----:B------:R-:W-:Y:S01]  /*81c0*/  IADD3.X R99, R99, UR11, RZ, P6, !PT ;  /* 0x0000000b63637c10 */ /* 0x000fe2000b7fe4ff */
[-C--:B------:R-:W-:Y:S01]  /*81d0*/  IMAD R154, R209, R130.reuse, RZ ;  /* 0x00000082d19a7224 */ /* 0x080fe200078e02ff */
[----:B------:R-:W-:Y:S01]  /*81e0*/  IADD3.X R101, R101, UR11, RZ, P2, !PT ;  /* 0x0000000b65657c10 */ /* 0x000fe200097fe4ff */
[----:B------:R-:W-:Y:S01]  /*81f0*/  IMAD R153, R212, R130, RZ ;  /* 0x00000082d4997224 */ /* 0x000fe200078e02ff */
[----:B------:R-:W-:-:S02]  /*8200*/  LOP3.LUT R175, R0, 0x72, RZ, 0xfc, !PT ;  /* 0x0000007200af7812 */ /* 0x000fc400078efcff */
[C---:B------:R-:W-:Y:S02]  /*8210*/  LOP3.LUT R174, R0.reuse, 0x70, RZ, 0xfc, !PT ;  /* 0x0000007000ae7812 */ /* 0x040fe400078efcff */
[C---:B------:R-:W-:Y:S02]  /*8220*/  LOP3.LUT R156, R0.reuse, 0x56, RZ, 0xfc, !PT ;  /* 0x00000056009c7812 */ /* 0x040fe400078efcff */
[C---:B------:R-:W-:Y:S02]  /*8230*/  LOP3.LUT R157, R0.reuse, 0x54, RZ, 0xfc, !PT ;  /* 0x00000054009d7812 */ /* 0x040fe400078efcff */
[C---:B------:R-:W-:Y:S02]  /*8240*/  LOP3.LUT R199, R0.reuse, 0x36, RZ, 0xfc, !PT ;  /* 0x0000003600c77812 */ /* 0x040fe400078efcff */
[C---:B------:R-:W-:Y:S02]  /*8250*/  LOP3.LUT R209, R0.reuse, 0x34, RZ, 0xfc, !PT ;  /* 0x0000003400d17812 */ /* 0x040fe400078efcff */
[----:B------:R-:W-:-:S02]  /*8260*/  LOP3.LUT R212, R0, 0x30, RZ, 0xfc, !PT ;  /* 0x0000003000d47812 */ /* 0x000fc400078efcff */
        /* <DEDUP_REMOVED lines=10> */
[----:B------:R-:W-:Y:S01]  /*8310*/  IADD3.X R105, R105, UR11, RZ, P5, !PT ;  /* 0x0000000b69697c10 */ /* 0x000fe2000affe4ff */
[-C--:B------:R-:W-:Y:S01]  /*8320*/  IMAD R169, R160, R130.reuse, RZ ;  /* 0x00000082a0a97224 */ /* 0x080fe200078e02ff */
[----:B------:R-:W-:Y:S01]  /*8330*/  IADD3.X R107, R107, UR11, RZ, P6, !PT ;  /* 0x0000000b6b6b7c10 */ /* 0x000fe2000b7fe4ff */
[-C--:B------:R-:W-:Y:S01]  /*8340*/  IMAD R168, R161, R130.reuse, RZ ;  /* 0x00000082a1a87224 */ /* 0x080fe200078e02ff */
[----:B------:R-:W-:Y:S01]  /*8350*/  IADD3.X R109, R109, UR11, RZ, P2, !PT ;  /* 0x0000000b6d6d7c10 */ /* 0x000fe200097fe4ff */
[-C--:B------:R-:W-:Y:S01]  /*8360*/  IMAD R167, R156, R130.reuse, RZ ;  /* 0x000000829ca77224 */ /* 0x080fe200078e02ff */
[----:B------:R-:W-:Y:S01]  /*8370*/  LOP3.LUT R164, R0, 0x62, RZ, 0xfc, !PT ;  /* 0x0000006200a47812 */ /* 0x000fe200078efcff */
[-C--:B------:R-:W-:Y:S01]  /*8380*/  IMAD R166, R157, R130.reuse, RZ ;  /* 0x000000829da67224 */ /* 0x080fe200078e02ff */
[----:B------:R-:W-:Y:S01]  /*8390*/  IADD3 R98, P5, R98, UR10, RZ ;  /* 0x0000000a62627c10 */ /* 0x000fe2000ffbe0ff */
[-C--:B------:R-:W-:Y:S01]  /*83a0*/  IMAD R151, R199, R130.reuse, RZ ;  /* 0x00000082c7977224 */ /* 0x080fe200078e02ff */
[----:B------:R-:W-:Y:S01]  /*83b0*/  IADD3 R100, P6, R100, UR10, RZ ;  /* 0x0000000a64647c10 */ /* 0x000fe2000ffde0ff */
[-C--:B------:R-:W-:Y:S01]  /*83c0*/  IMAD R150, R209, R130.reuse, RZ ;  /* 0x00000082d1967224 */ /* 0x080fe200078e02ff */
[----:B------:R-:W-:Y:S01]  /*83d0*/  IADD3 R102, P2, R102, UR10, RZ ;  /* 0x0000000a66667c10 */ /* 0x000fe2000ff5e0ff */
        /* <DEDUP_REMOVED lines=8> */
[C---:B------:R-:W-:Y:S02]  /*8460*/  LOP3.LUT R199, R0.reuse, 0x2c, RZ, 0xfc, !PT ;  /* 0x0000002c00c77812 */ /* 0x040fe400078efcff */
[C---:B------:R-:W-:Y:S02]  /*8470*/  LOP3.LUT R209, R0.reuse, 0x2a, RZ, 0xfc, !PT ;  /* 0x0000002a00d17812 */ /* 0x040fe400078efcff */
[----:B------:R-:W-:Y:S02]  /*8480*/  LOP3.LUT R212, R0, 0x28, RZ, 0xfc, !PT ;  /* 0x0000002800d47812 */ /* 0x000fe400078efcff */
[----:B------:R-:W-:Y:S01]  /*8490*/  LEA.HI.X R121, R215, R27, R30, 0x2, P0 ;  /* 0x0000001bd7797211 */ /* 0x000fe200000f141e */
[----:B------:R-:W-:Y:S01]  /*84a0*/  IMAD R173, R164, R130, RZ ;  /* 0x00000082a4ad7224 */ /* 0x000fe200078e02ff */
[----:B------:R-:W-:Y:S02]  /*84b0*/  SHF.R.S32.HI R124, RZ, 0x1f, R221 ;  /* 0x0000001fff7c7819 */ /* 0x000fe400000114dd */
[----:B------:R-:W-:-:S02]  /*84c0*/  LEA R114, P0, R221, R29, 0x2 ;  /* 0x0000001ddd727211 */ /* 0x000fc400078010ff */
[----:B------:R-:W-:Y:S02]  /*84d0*/  IADD3.X R113, R113, UR11, RZ, P5, !PT ;  /* 0x0000000b71717c10 */ /* 0x000fe4000affe4ff */
[----:B------:R-:W-:Y:S02]  /*84e0*/  IADD3.X R115, R115, UR11, RZ, P6, !PT ;  /* 0x0000000b73737c10 */ /* 0x000fe4000b7fe4ff */
[----:B------:R-:W-:Y:S01]  /*84f0*/  IADD3.X R117, R117, UR11, RZ, P2, !PT ;  /* 0x0000000b75757c10 */ /* 0x000fe200097fe4ff */
[-C--:B------:R-:W-:Y:S01]  /*8500*/  IMAD R182, R178, R130.reuse, RZ ;  /* 0x00000082b2b67224 */ /* 0x080fe200078e02ff */
[----:B------:R-:W-:Y:S01]  /*8510*/  SHF.R.S32.HI R132, RZ, 0x1f, R17 ;  /* 0x0000001fff847819 */ /* 0x000fe20000011411 */
[-C--:B------:R-:W-:Y:S01]  /*8520*/  IMAD R177, R175, R130.reuse, RZ ;  /* 0x00000082afb17224 */ /* 0x080fe200078e02ff */
[----:B------:R-:W-:Y:S01]  /*8530*/  IADD3 R106, P5, R106, UR10, RZ ;  /* 0x0000000a6a6a7c10 */ /* 0x000fe2000ffbe0ff */
[-C--:B------:R-:W-:Y:S01]  /*8540*/  IMAD R176, R174, R130.reuse, RZ ;  /* 0x00000082aeb07224 */ /* 0x080fe200078e02ff */
[----:B------:R-:W-:Y:S01]  /*8550*/  IADD3 R108, P6, R108, UR10, RZ ;  /* 0x0000000a6c6c7c10 */ /* 0x000fe2000ffde0ff */
[----:B------:R-:W-:Y:S01]  /*8560*/  IMAD R164, R161, R130, RZ ;  /* 0x00000082a1a47224 */ /* 0x000fe200078e02ff */
[----:B------:R-:W-:-:S02]  /*8570*/  IADD3 R110, P2, R110, UR10, RZ ;  /* 0x0000000a6e6e7c10 */ /* 0x000fc4000ff5e0ff */
[----:B--2---:R-:W-:Y:S02]  /*8580*/  SHF.R.S32.HI R128, RZ, 0x1f, R179 ;  /* 0x0000001fff807819 */ /* 0x004fe400000114b3 */
[----:B------:R-:W-:-:S04]  /*8590*/  LEA R120, P3, R179, R29, 0x2 ;  /* 0x0000001db3787211 */ /* 0x000fc800078610ff */
[----:B------:R-:W-:Y:S02]  /*85a0*/  LEA.HI.X R128, R179, R27, R128, 0x2, P3 ;  /* 0x0000001bb3807211 */ /* 0x000fe400018f1480 */
[----:B------:R-:W-:-:S04]  /*85b0*/  IADD3 R68, P3, R68, UR10, RZ ;  /* 0x0000000a44447c10 */ /* 0x000fc8000ff7e0ff */
[----:B------:R-:W-:Y:S02]  /*85c0*/  IADD3.X R79, R79, UR11, RZ, P3, !PT ;  /* 0x0000000b4f4f7c10 */ /* 0x000fe40009ffe4ff */
[----:B------:R-:W-:-:S04]  /*85d0*/  IADD3 R72, P3, R72, UR10, RZ ;  /* 0x0000000a48487c10 */ /* 0x000fc8000ff7e0ff */
[----:B------:R-:W-:Y:S02]  /*85e0*/  IADD3.X R87, R87, UR11, RZ, P3, !PT ;  /* 0x0000000b57577c10 */ /* 0x000fe40009ffe4ff */
[----:B------:R-:W-:-:S04]  /*85f0*/  IADD3 R80, P3, R80, UR10, RZ ;  /* 0x0000000a50507c10 */ /* 0x000fc8000ff7e0ff */
[----:B------:R-:W-:Y:S02]  /*8600*/  IADD3.X R95, R95, UR11, RZ, P3, !PT ;  /* 0x0000000b5f5f7c10 */ /* 0x000fe40009ffe4ff */
[----:B------:R-:W-:Y:S02]  /*8610*/  IADD3 R88, P3, R88, UR10, RZ ;  /* 0x0000000a58587c10 */ /* 0x000fe4000ff7e0ff */
[----:B----4-:R-:W-:Y:S02]  /*8620*/  LEA R140, P1, R17, R198, 0x3 ;  /* 0x000000c6118c7211 */ /* 0x010fe400078218ff */
[----:B------:R-:W-:Y:S02]  /*8630*/  IADD3.X R103, R103, UR11, RZ, P3, !PT ;  /* 0x0000000b67677c10 */ /* 0x000fe40009ffe4ff */
[----:B------:R-:W-:Y:S02]  /*8640*/  LOP3.LUT R198, R0, 0x44, RZ, 0xfc, !PT ;  /* 0x0000004400c67812 */ /* 0x000fe400078efcff */
[----:B------:R-:W-:Y:S01]  /*8650*/  IADD3 R96, P3, R96, UR10, RZ ;  /* 0x0000000a60607c10 */ /* 0x000fe2000ff7e0ff */
[-C--:B------:R-:W-:Y:S01]  /*8660*/  IMAD R179, R165, R130.reuse, RZ ;  /* 0x00000082a5b37224 */ /* 0x080fe200078e02ff */
[----:B------:R-:W-:Y:S01]  /*8670*/  LOP3.LUT R165, R0, 0x60, RZ, 0xfc, !PT ;  /* 0x0000006000a57812 */ /* 0x000fe200078efcff */
[----:B------:R-:W-:Y:S01]  /*8680*/  IMAD R158, R198, R130, RZ ;  /* 0x00000082c69e7224 */ /* 0x000fe200078e02ff */
[----:B------:R-:W-:-:S02]  /*8690*/  IADD3.X R111, R111, UR11, RZ, P3, !PT ;  /* 0x0000000b6f6f7c10 */ /* 0x000fc40009ffe4ff */
[----:B------:R-:W-:Y:S02]  /*86a0*/  IADD3 R104, P3, R104, UR10, RZ ;  /* 0x0000000a68687c10 */ /* 0x000fe4000ff7e0ff */
[----:B------:R-:W-:Y:S01]  /*86b0*/  LOP3.LUT R198, R0, 0x2e, RZ, 0xfc, !PT ;  /* 0x0000002e00c67812 */ /* 0x000fe200078efcff */
[-C--:B------:R-:W-:Y:S01]  /*86c0*/  IMAD R172, R165, R130.reuse, RZ ;  /* 0x00000082a5ac7224 */ /* 0x080fe200078e02ff */
[----:B------:R-:W-:Y:S01]  /*86d0*/  IADD3.X R119, R119, UR11, RZ, P3, !PT ;  /* 0x0000000b77777c10 */ /* 0x000fe20009ffe4ff */
[-C--:B------:R-:W-:Y:S01]  /*86e0*/  IMAD R165, R160, R130.reuse, RZ ;  /* 0x00000082a0a57224 */ /* 0x080fe200078e02ff */
[----:B------:R-:W-:Y:S01]  /*86f0*/  IADD3 R112, P3, R112, UR10, RZ ;  /* 0x0000000a70707c10 */ /* 0x000fe2000ff7e0ff */
[-C--:B------:R-:W-:Y:S01]  /*8700*/  IMAD R163, R156, R130.reuse, RZ ;  /* 0x000000829ca37224 */ /* 0x080fe200078e02ff */
[C---:B------:R-:W-:Y:S01]  /*8710*/  LOP3.LUT R178, R0.reuse, 0x6c, RZ, 0xfc, !PT ;  /* 0x0000006c00b27812 */ /* 0x040fe200078efcff */
[-C--:B------:R-:W-:Y:S01]  /*8720*/  IMAD R162, R157, R130.reuse, RZ ;  /* 0x000000829da27224 */ /* 0x080fe200078e02ff */
[C---:B------:R-:W-:Y:S01]  /*8730*/  LOP3.LUT R175, R0.reuse, 0x66, RZ, 0xfc, !PT ;  /* 0x0000006600af7812 */ /* 0x040fe200078efcff */
[-C--:B------:R-:W-:Y:S01]  /*8740*/  IMAD R152, R149, R130.reuse, RZ ;  /* 0x0000008295987224 */ /* 0x080fe200078e02ff */
[----:B------:R-:W-:Y:S01]  /*8750*/  LOP3.LUT R174, R0, 0x64, RZ, 0xfc, !PT ;  /* 0x0000006400ae7812 */ /* 0x000fe200078efcff */
[-C--:B------:R-:W-:Y:S01]  /*8760*/  IMAD R147, R198, R130.reuse, RZ ;  /* 0x00000082c6937224 */ /* 0x080fe200078e02ff */
[C---:B------:R-:W-:Y:S01]  /*8770*/  LOP3.LUT R161, R0.reuse, 0x4a, RZ, 0xfc, !PT ;  /* 0x0000004a00a17812 */ /* 0x040fe200078efcff */
[-C--:B------:R-:W-:Y:S01]  /*8780*/  IMAD R146, R199, R130.reuse, RZ ;  /* 0x00000082c7927224 */ /* 0x080fe200078e02ff */
[C---:B------:R-:W-:Y:S01]  /*8790*/  LOP3.LUT R160, R0.reuse, 0x48, RZ, 0xfc, !PT ;  /* 0x0000004800a07812 */ /* 0x040fe200078efcff */
[-C--:B------:R-:W-:Y:S01]  /*87a0*/  IMAD R145, R209, R130.reuse, RZ ;  /* 0x00000082d1917224 */ /* 0x080fe200078e02ff */
[----:B------:R-:W-:Y:S01]  /*87b0*/  LOP3.LUT R223, R0, 0x46, RZ, 0xfc, !PT ;  /* 0x0000004600df7812 */ /* 0x000fe200078efcff */
        /* <DEDUP_REMOVED lines=8> */
[----:B------:R-:W-:Y:S02]  /*8840*/  LEA.HI.X R124, R221, R27, R124, 0x2, P0 ;  /* 0x0000001bdd7c7211 */ /* 0x000fe400000f147c */
[----:B------:R-:W-:Y:S02]  /*8850*/  IADD3 R140, P0, R140, UR8, RZ ;  /* 0x000000088c8c7c10 */ /* 0x000fe4000ff1e0ff */
[----:B------:R-:W-:Y:S02]  /*8860*/  IADD3.X R121, R121, UR11, RZ, P5, !PT ;  /* 0x0000000b79797c10 */ /* 0x000fe4000affe4ff */
[----:B------:R-:W-:Y:S02]  /*8870*/  IADD3.X R123, R123, UR11, RZ, P6, !PT ;  /* 0x0000000b7b7b7c10 */ /* 0x000fe4000b7fe4ff */
[----:B------:R-:W-:Y:S02]  /*8880*/  IADD3.X R125, R125, UR11, RZ, P2, !PT ;  /* 0x0000000b7d7d7c10 */ /* 0x000fe400097fe4ff */
[----:B------:R-:W-:-:S02]  /*8890*/  IADD3.X R122, R122, UR11, RZ, P3, !PT ;  /* 0x0000000b7a7a7c10 */ /* 0x000fc40009ffe4ff */
[----:B------:R-:W-:Y:S02]  /*88a0*/  LEA.HI.X R24, R17, R24, R132, 0x3, P1 ;  /* 0x0000001811187211 */ /* 0x000fe400008f1c84 */
[----:B------:R-:W-:Y:S02]  /*88b0*/  SHF.R.S32.HI R138, RZ, 0x7, R138 ;  /* 0x00000007ff8a7819 */ /* 0x000fe4000001148a */
[----:B------:R-:W-:Y:S02]  /*88c0*/  IADD3 R114, P5, R114, UR10, RZ ;  /* 0x0000000a72727c10 */ /* 0x000fe4000ffbe0ff */
[----:B------:R-:W-:Y:S02]  /*88d0*/  IADD3 R116, P6, R116, UR10, RZ ;  /* 0x0000000a74747c10 */ /* 0x000fe4000ffde0ff */
[----:B------:R-:W-:Y:S02]  /*88e0*/  IADD3 R118, P2, R118, UR10, RZ ;  /* 0x0000000a76767c10 */ /* 0x000fe4000ff5e0ff */
[----:B------:R-:W-:-:S02]  /*88f0*/  IADD3 R120, P3, R120, UR10, RZ ;  /* 0x0000000a78787c10 */ /* 0x000fc4000ff7e0ff */
[----:B------:R-:W-:Y:S02]  /*8900*/  SHF.R.S32.HI R133, RZ, 0x1f, R6 ;  /* 0x0000001fff857819 */ /* 0x000fe40000011406 */
[----:B------:R-:W-:Y:S02]  /*8910*/  SHF.R.S32.HI R134, RZ, 0x1f, R5 ;  /* 0x0000001fff867819 */ /* 0x000fe40000011405 */
[----:B------:R-:W-:Y:S02]  /*8920*/  SHF.R.S32.HI R135, RZ, 0x1f, R4 ;  /* 0x0000001fff877819 */ /* 0x000fe40000011404 */
[----:B------:R-:W-:Y:S02]  /*8930*/  SHF.R.S32.HI R136, RZ, 0x1f, R3 ;  /* 0x0000001fff887819 */ /* 0x000fe40000011403 */
[----:B------:R-:W-:Y:S01]  /*8940*/  SHF.R.S32.HI R137, RZ, 0x1f, R2 ;  /* 0x0000001fff897819 */ /* 0x000fe20000011402 */
[-C--:B------:R-:W-:Y:S01]  /*8950*/  IMAD R187, R187, R130.reuse, RZ ;  /* 0x00000082bbbb7224 */ /* 0x080fe200078e02ff */
[----:B------:R-:W-:Y:S01]  /*8960*/  IADD3.X R141, R24, UR9, RZ, P0, !PT ;  /* 0x00000009188d7c10 */ /* 0x000fe200087fe4ff */
[----:B------:R-:W-:-:S02]  /*8970*/  IMAD R178, R178, R130, RZ ;  /* 0x00000082b2b27224 */ /* 0x000fc400078e02ff */
[-C--:B------:R-:W-:Y:S02]  /*8980*/  IMAD R175, R175, R130.reuse, RZ ;  /* 0x00000082afaf7224 */ /* 0x080fe400078e02ff */
[-C--:B------:R-:W-:Y:S02]  /*8990*/  IMAD R174, R174, R130.reuse, RZ ;  /* 0x00000082aeae7224 */ /* 0x080fe400078e02ff */
[-C--:B------:R-:W-:Y:S02]  /*89a0*/  IMAD R161, R161, R130.reuse, RZ ;  /* 0x00000082a1a17224 */ /* 0x080fe400078e02ff */
[-C--:B------:R-:W-:Y:S02]  /*89b0*/  IMAD R160, R160, R130.reuse, RZ ;  /* 0x00000082a0a07224 */ /* 0x080fe400078e02ff */
[-C--:B------:R-:W-:Y:S02]  /*89c0*/  IMAD R159, R223, R130.reuse, RZ ;  /* 0x00000082df9f7224 */ /* 0x080fe400078e02ff */
        /* <DEDUP_REMOVED lines=9> */
[----:B------:R-:W-:Y:S01]  /*8a60*/  IMAD R65, R208, R130, RZ ;  /* 0x00000082d0417224 */ /* 0x000fe200078e02ff */
[C---:B------:R-:W-:Y:S01]  /*8a70*/  SHF.L.U64.HI R130, R131.reuse, 0x2, R25 ;  /* 0x0000000283827819 */ /* 0x040fe20000010219 */
[----:B------:R-:W-:Y:S01]  /*8a80*/  IMAD.SHL.U32 R131, R131, 0x4, RZ ;  /* 0x0000000483837824 */ /* 0x000fe200078e00ff */
[----:B------:R-:W-:Y:S02]  /*8a90*/  IADD3.X R124, R124, UR11, RZ, P5, !PT ;  /* 0x0000000b7c7c7c10 */ /* 0x000fe4000affe4ff */
[----:B------:R-:W-:Y:S02]  /*8aa0*/  CS2R R24, SRZ ;  /* 0x0000000000187805 */ /* 0x000fe4000001ff00 */
[----:B------:R-:W-:-:S02]  /*8ab0*/  IADD3.X R126, R126, UR11, RZ, P6, !PT ;  /* 0x0000000b7e7e7c10 */ /* 0x000fc4000b7fe4ff */
[----:B------:R-:W-:Y:S02]  /*8ac0*/  CS2R R26, SRZ ;  /* 0x00000000001a7805 */ /* 0x000fe4000001ff00 */
[----:B------:R-:W-:Y:S02]  /*8ad0*/  IADD3.X R127, R127, UR11, RZ, P2, !PT ;  /* 0x0000000b7f7f7c10 */ /* 0x000fe400097fe4ff */
[----:B------:R-:W-:Y:S02]  /*8ae0*/  CS2R R28, SRZ ;  /* 0x00000000001c7805 */ /* 0x000fe4000001ff00 */
[----:B------:R-:W-:Y:S02]  /*8af0*/  IADD3.X R128, R128, UR11, RZ, P3, !PT ;  /* 0x0000000b80807c10 */ /* 0x000fe40009ffe4ff */
[----:B------:R-:W-:Y:S02]  /*8b00*/  CS2R R30, SRZ ;  /* 0x00000000001e7805 */ /* 0x000fe4000001ff00 */
[----:B------:R-:W-:-:S02]  /*8b10*/  CS2R R32, SRZ ;  /* 0x0000000000207805 */ /* 0x000fc4000001ff00 */
[----:B------:R-:W-:Y:S02]  /*8b20*/  CS2R R34, SRZ ;  /* 0x0000000000227805 */ /* 0x000fe4000001ff00 */
[----:B------:R-:W-:Y:S02]  /*8b30*/  SHF.L.U64.HI R132, R17, 0x2, R132 ;  /* 0x0000000211847819 */ /* 0x000fe40000010284 */
[----:B------:R-:W-:Y:S02]  /*8b40*/  CS2R R36, SRZ ;  /* 0x0000000000247805 */ /* 0x000fe4000001ff00 */
[----:B------:R-:W-:Y:S02]  /*8b50*/  SHF.L.U64.HI R133, R6, 0x2, R133 ;  /* 0x0000000206857819 */ /* 0x000fe40000010285 */
[----:B------:R-:W-:Y:S02]  /*8b60*/  CS2R R38, SRZ ;  /* 0x0000000000267805 */ /* 0x000fe4000001ff00 */
[----:B------:R-:W-:-:S02]  /*8b70*/  SHF.L.U64.HI R134, R5, 0x2, R134 ;  /* 0x0000000205867819 */ /* 0x000fc40000010286 */
[----:B------:R-:W-:Y:S02]  /*8b80*/  CS2R R40, SRZ ;  /* 0x0000000000287805 */ /* 0x000fe4000001ff00 */
[----:B------:R-:W-:Y:S02]  /*8b90*/  SHF.L.U64.HI R135, R4, 0x2, R135 ;  /* 0x0000000204877819 */ /* 0x000fe40000010287 */
[----:B------:R-:W-:Y:S02]  /*8ba0*/  CS2R R42, SRZ ;  /* 0x00000000002a7805 */ /* 0x000fe4000001ff00 */
[----:B------:R-:W-:Y:S02]  /*8bb0*/  SHF.L.U64.HI R136, R3, 0x2, R136 ;  /* 0x0000000203887819 */ /* 0x000fe40000010288 */
[----:B------:R-:W-:Y:S02]  /*8bc0*/  CS2R R44, SRZ ;  /* 0x00000000002c7805 */ /* 0x000fe4000001ff00 */
[----:B------:R-:W-:-:S02]  /*8bd0*/  SHF.L.U64.HI R137, R2, 0x2, R137 ;  /* 0x0000000202897819 */ /* 0x000fc40000010289 */
[----:B------:R-:W-:Y:S02]  /*8be0*/  CS2R R46, SRZ ;  /* 0x00000000002e7805 */ /* 0x000fe4000001ff00 */
[----:B------:R-:W-:Y:S02]  /*8bf0*/  CS2R R48, SRZ ;  /* 0x0000000000307805 */ /* 0x000fe4000001ff00 */
[----:B------:R-:W-:Y:S02]  /*8c00*/  CS2R R50, SRZ ;  /* 0x0000000000327805 */ /* 0x000fe4000001ff00 */
[----:B------:R-:W-:Y:S02]  /*8c10*/  CS2R R52, SRZ ;  /* 0x0000000000347805 */ /* 0x000fe4000001ff00 */
[----:B------:R-:W-:Y:S01]  /*8c20*/  CS2R R54, SRZ ;  /* 0x0000000000367805 */ /* 0x000fe2000001ff00 */
[----:B------:R-:W-:Y:S01]  /*8c30*/  VIADD R188, R138, 0xfffffffe ;  /* 0xfffffffe8abc7836 */ /* 0x000fe20000000000 */
[----:B------:R-:W-:Y:S01]  /*8c40*/  UIADD3 UR12, UR12, -0x100, URZ ;  /* 0xffffff000c0c7890 */ /* 0x000fe2000fffe03f */
[----:B------:R-:W-:Y:S01]  /*8c50*/  UMOV UR14, 0x1 ;  /* 0x00000001000e7882 */ /* 0x000fe20000000000 */
[----:B------:R-:W-:Y:S01]  /*8c60*/  UMOV UR13, 0xffffffff ;  /* 0xffffffff000d7882 */ /* 0x000fe20000000000 */
[----:B------:R-:W-:-:S09]  /*8c70*/  UMOV UR4, URZ ;  /* 0x0000003f00047c82 */ /* 0x000fd20008000000 */
.L_x_1:
[----:B------:R-:W-:Y:S01]  /*8c80*/  UIADD3 UR13, UR13, 0x1, URZ ;  /* 0x000000010d0d7890 */ /* 0x000fe2000fffe03f */
[----:B------:R-:W-:-:S04]  /*8c90*/  DEPBAR.LE SB0, 0x2 ;  /* 0x000080800000791a */ /* 0x000fc80000000000 */
[----:B------:R-:W-:Y:S01]  /*8ca0*/  BAR.SYNC.DEFER_BLOCKING 0x0 ;  /* 0x0000000000007b1d */ /* 0x000fe20000010000 */
[----:B------:R-:W-:Y:S01]  /*8cb0*/  UISETP.GT.AND UP0, UPT, UR13, 0x2, UPT ;  /* 0x000000020d00788c */ /* 0x000fe2000bf04270 */
[----:B------:R-:W-:Y:S01]  /*8cc0*/  ISETP.GE.AND P1, PT, R0, UR12, PT ;  /* 0x0000000c00007c0c */ /* 0x000fe2000bf26270 */
[----:B------:R-:W-:Y:S01]  /*8cd0*/  USHF.L.U32 UR5, UR15, 0x7, URZ ;  /* 0x000000070f057899 */ /* 0x000fe2000800063f */
[----:B------:R-:W-:Y:S01]  /*8ce0*/  ISETP.LE.AND P0, PT, R188, UR4, PT ;  /* 0x00000004bc007c0c */ /* 0x000fe2000bf03270 */
[----:B------:R-:W-:Y:S01]  /*8cf0*/  USEL UR13, UR13, URZ, !UP0 ;  /* 0x0000003f0d0d7287 */ /* 0x000fe2000c000000 */
[----:B------:R-:W-:Y:S01]  /*8d00*/  SEL R142, RZ, 0x4, P1 ;  /* 0x00000004ff8e7807 */ /* 0x000fe20000800000 */
[----:B------:R-:W-:Y:S01]  /*8d10*/  ULOP3.LUT UR8, UR5, 0x200, URZ, 0xc0, !UPT ;  /* 0x0000020005087892 */ /* 0x000fe2000f8ec03f */
[----:B------:R-:W-:Y:S01]  /*8d20*/  LOP3.LUT R193, R0, 0x2, RZ, 0xfc, !PT ;  /* 0x0000000200c17812 */ /* 0x000fe200078efcff */
[----:B------:R-:W-:Y:S01]  /*8d30*/  ULEA UR6, UR13, UR7, 0xf ;  /* 0x000000070d067291 */ /* 0x000fe2000f8e783f */
[----:B------:R-:W-:Y:S01]  /*8d40*/  SEL R142, R142, RZ, !P0 ;  /* 0x000000ff8e8e7207 */ /* 0x000fe20004000000 */
[----:B------:R-:W-:Y:S01]  /*8d50*/  ULEA UR5, UR13, UR7, 0x10 ;  /* 0x000000070d057291 */ /* 0x000fe2000f8e803f */
[----:B------:R-:W-:Y:S01]  /*8d60*/  LOP3.LUT R194, R8, 0x10, RZ, 0x3c, !PT ;  /* 0x0000001008c27812 */ /* 0x000fe200078e3cff */
[----:B------:R-:W-:Y:S01]  /*8d70*/  UIADD3 UR6, UR6, 0x30000, URZ ;  /* 0x0003000006067890 */ /* 0x000fe2000fffe03f */
[----:B------:R-:W-:Y:S01]  /*8d80*/  ISETP.NE.U32.AND P1, PT, R142, RZ, PT ;  /* 0x000000ff8e00720c */ /* 0x000fe20003f25070 */
[----:B------:R-:W-:Y:S01]  /*8d90*/  ULEA.HI UR5, UR5, UR8, URZ, 0x1c ;  /* 0x0000000805057291 */ /* 0x000fe2000f8fe03f */
[----:B------:R-:W-:Y:S01]  /*8da0*/  LEA R142, P2, R2, R140, 0x2 ;  /* 0x0000008c028e7211 */ /* 0x000fe200078410ff */
[----:B------:R-:W-:-:S02]  /*8db0*/  USHF.R.U32.HI UR6, URZ, 0x4, UR6 ;  /* 0x000000043f067899 */ /* 0x000fc40008011606 */
[----:B------:R-:W-:Y:S02]  /*8dc0*/  ULOP3.LUT UR8, UR5, 0x3fff, URZ, 0xc0, !UPT ;  /* 0x00003fff05087892 */ /* 0x000fe4000f8ec03f */
[----:B------:R-:W-:Y:S01]  /*8dd0*/  USGXT.U32 UR10, UR6, 0xe ;  /* 0x0000000e060a789a */ /* 0x000fe20008000000 */
[----:B------:R-:W-:Y:S01]  /*8de0*/  IMAD.X R143, R141, 0x1, R137, P2 ;  /* 0x000000018d8f7824 */ /* 0x000fe200010e0689 */
[----:B------:R-:W-:Y:S01]  /*8df0*/  UMOV UR9, 0x40000040 ;  /* 0x4000004000097882 */ /* 0x000fe20000000000 */
[----:B------:R-:W-:Y:S01]  /*8e00*/  WARPGROUP.ARRIVE ;  /* 0x00000000000079c5 */ /* 0x000fe20000000000 */
[----:B------:R-:W-:Y:S01]  /*8e10*/  UMOV UR11, 0x40000040 ;  /* 0x40000040000b7882 */ /* 0x000fe20000000000 */
[----:B------:R-:W-:Y:S01]  /*8e20*/  UMOV UR5, URZ ;  /* 0x0000003f00057c82 */ /* 0x000fe20008000000 */
[----:B------:R-:W-:Y:S01]  /*8e30*/  UMOV UR6, URZ ;  /* 0x0000003f00067c82 */ /* 0x000fe20008000000 */
[----:B------:R-:W-:Y:S02]  /*8e40*/  UIADD3 UR14, UR14, 0x1, URZ ;  /* 0x000000010e0e7890 */ /* 0x000fe4000fffe03f */
[----:B------:R-:W-:Y:S01]  /*8e50*/  HGMMA.64x64x8.F32.TF32 R24, gdesc[UR8], R24 ;  /* 0x04e00000081879f0 */ /* 0x000fe20008702818 */
[----:B------:R-:W-:-:S02]  /*8e60*/  UIADD3 UR8, UP0, UR8, 0x2, URZ ;  /* 0x0000000208087890 */ /* 0x000fc4000ff1e03f */
[----:B------:R-:W-:Y:S02]  /*8e70*/  UIADD3 UR10, UP1, UR10, 0x2, URZ ;  /* 0x000000020a0a7890 */ /* 0x000fe4000ff3e03f */
[----:B------:R-:W-:Y:S02]  /*8e80*/  UIADD3.X UR9, UR5, 0x40000040, URZ, UP0, !UPT ;  /* 0x4000004005097890 */ /* 0x000fe400087fe43f */
[----:B------:R-:W-:Y:S02]  /*8e90*/  UIADD3.X UR11, UR6, 0x40000040, URZ, UP1, !UPT ;  /* 0x40000040060b7890 */ /* 0x000fe40008ffe43f */
[----:B------:R-:W-:Y:S02]  /*8ea0*/  UIADD3.64 UR20, UR8, 0x2, URZ ;  /* 0x0000000208147897 */ /* 0x000fe4000fffe03f */
[----:B------:R-:W-:Y:S02]  /*8eb0*/  UIADD3.64 UR22, UR10, 0x2, URZ ;  /* 0x000000020a167897 */ /* 0x000fe4000fffe03f */
[----:B------:R-:W-:-:S02]  /*8ec0*/  UISETP.GT.AND UP0, UPT, UR14, 0x2, UPT ;  /* 0x000000020e00788c */ /* 0x000fc4000bf04270 */
[----:B------:R-:W-:Y:S02]  /*8ed0*/  UIADD3 UR4, UR4, 0x1, URZ ;  /* 0x0000000104047890 */ /* 0x000fe4000fffe03f */
[----:B------:R-:W-:-:S04]  /*8ee0*/  USEL UR14, UR14, URZ, !UP0 ;  /* 0x0000003f0e0e7287 */ /* 0x000fc8000c000000 */
[----:B------:R-:W-:-:S06]  /*8ef0*/  ULEA UR5, UR14, UR7, 0x10 ;  /* 0x000000070e057291 */ /* 0x000fcc000f8e803f */
[----:B------:R-:W-:Y:S01]  /*8f00*/  VIADD R189, R8, UR5 ;  /* 0x0000000508bd7c36 */ /* 0x000fe20008000000 */
[----:B------:R-:W-:Y:S04]  /*8f10*/  HGMMA.64x64x8.F32.TF32 R24, gdesc[UR8], R24 ;  /* 0x04e00000081879f0 */ /* 0x000fe80008702818 */
[----:B------:R-:W-:Y:S01]  /*8f20*/  HGMMA.64x64x8.F32.TF32 R24, gdesc[UR20], R24 ;  /* 0x04e00000141879f0 */ /* 0x000fe20008702818 */
[----:B------:R-:W-:Y:S02]  /*8f30*/  UIADD3.64 UR20, UR8, 0x4, URZ ;  /* 0x0000000408147897 */ /* 0x000fe4000fffe03f */
[----:B------:R-:W-:-:S09]  /*8f40*/  UIADD3.64 UR22, UR10, 0x4, URZ ;  /* 0x000000040a167897 */ /* 0x000fd2000fffe03f */
        /* <DEDUP_REMOVED lines=32> */
[----:B------:R-:W-:Y:S02]  /*9150*/  UIADD3.64 UR22, UR10, 0x602, URZ ;  /* 0x000006020a167897 */ /* 0x000fe4000fffe03f */
[----:B------:R-:W-:Y:S02]  /*9160*/  UIADD3.64 UR8, UR8, 0xc04, URZ ;  /* 0x00000c0408087897 */ /* 0x000fe4000fffe03f */
[----:B------:R-:W-:-:S05]  /*9170*/  UIADD3.64 UR10, UR10, 0x604, URZ ;  /* 0x000006040a0a7897 */ /* 0x000fca000fffe03f */
[----:B------:R-:W-:Y:S04]  /*9180*/  HGMMA.64x64x8.F32.TF32 R24, gdesc[UR20], R24 ;  /* 0x04e00000141879f0 */ /* 0x000fe80008702818 */
[----:B------:R-:W-:Y:S03]  /*9190*/  HGMMA.64x64x8.F32.TF32 R24, gdesc[UR8], R24, gsb0 ;  /* 0x04e00000081879f0 */ /* 0x000fe60008002818 */
[----:B------:R-:W-:Y:S02]  /*91a0*/  WARPGROUP.DEPBAR.LE gsb0, 0x1 ;  /* 0x00008000000079c5 */ /* 0x000fe40000010100 */
[----:B------:R-:W-:Y:S06]  /*91b0*/  BAR.SYNC.DEFER_BLOCKING 0x0 ;  /* 0x0000000000007b1d */ /* 0x000fec0000010000 */
[----:B------:R-:W-:Y:S01]  /*91c0*/  @!PT LDS RZ, [RZ] ;  /* 0x00000000fffff984 */ /* 0x000fe20000000800 */
[----:B------:R-:W-:Y:S01]  /*91d0*/  @!PT LDS RZ, [RZ] ;  /* 0x00000000fffff984 */ /* 0x000fe20000000800 */
[----:B------:R-:W-:Y:S01]  /*91e0*/  @!PT LDS RZ, [RZ] ;  /* 0x00000000fffff984 */ /* 0x000fe20000000800 */
[----:B------:R1:W-:Y:S01]  /*91f0*/  LDGSTS.E [R189], desc[UR16][R142.64], P1 ;  /* 0x000000008ebd7fae */ /* 0x0003e20008921850 */
[----:B------:R-:W-:-:S02]  /*9200*/  ISETP.GE.AND P1, PT, R193, UR12, PT ;  /* 0x0000000cc1007c0c */ /* 0x000fc4000bf26270 */
[----:B------:R-:W-:Y:S02]  /*9210*/  LOP3.LUT R193, R0, 0x20, RZ, 0xfc, !PT ;  /* 0x0000002000c17812 */ /* 0x000fe400078efcff */
[----:B-1----:R-:W-:-:S04]  /*9220*/  SEL R142, RZ, 0x4, P1 ;  /* 0x00000004ff8e7807 */ /* 0x002fc80000800000 */
[----:B------:R-:W-:-:S04]  /*9230*/  SEL R142, R142, RZ, !P0 ;  /* 0x000000ff8e8e7207 */ /* 0x000fc80004000000 */
[----:B------:R-:W-:Y:S02]  /*9240*/  ISETP.NE.U32.AND P1, PT, R142, RZ, PT ;  /* 0x000000ff8e00720c */ /* 0x000fe40003f25070 */
[----:B------:R-:W-:-:S05]  /*9250*/  LEA R142, P2, R3, R140, 0x2 ;  /* 0x0000008c038e7211 */ /* 0x000fca00078410ff */
[----:B------:R-:W-:-:S06]  /*9260*/  IMAD.X R143, R141, 0x1, R136, P2 ;  /* 0x000000018d8f7824 */ /* 0x000fcc00010e0688 */
[----:B------:R1:W-:Y:S01]  /*9270*/  LDGSTS.E [R189+0x8], desc[UR16][R142.64], P1 ;  /* 0x000080008ebd7fae */ /* 0x0003e20008921850 */
[----:B------:R-:W-:Y:S02]  /*9280*/  ISETP.GE.AND P1, PT, R193, UR12, PT ;  /* 0x0000000cc1007c0c */ /* 0x000fe4000bf26270 */
[----:B------:R-:W-:Y:S02]  /*9290*/  LOP3.LUT R193, R0, 0x22, RZ, 0xfc, !PT ;  /* 0x0000002200c17812 */ /* 0x000fe400078efcff */
[----:B-1----:R-:W-:-:S04]  /*92a0*/  SEL R142, RZ, 0x4, P1 ;  /* 0x00000004ff8e7807 */ /* 0x002fc80000800000 */
[----:B------:R-:W-:-:S04]  /*92b0*/  SEL R142, R142, RZ, !P0 ;  /* 0x000000ff8e8e7207 */ /* 0x000fc80004000000 */
[----:B------:R-:W-:Y:S01]  /*92c0*/  ISETP.NE.U32.AND P1, PT, R142, RZ, PT ;  /* 0x000000ff8e00720c */ /* 0x000fe20003f25070 */
[----:B------:R-:W-:-:S12]  /*92d0*/  IMAD.WIDE R142, R62, 0x4, R140 ;  /* 0x000000043e8e7825 */ /* 0x000fd800078e028c */
        /* <DEDUP_REMOVED lines=38> */
[----:B-1----:R-:W-:Y:S01]  /*9540*/  SEL R142, RZ, 0x4, P1 ;  /* 0x00000004ff8e7807 */ /* 0x002fe20000800000 */
[----:B------:R-:W-:Y:S01]  /*9550*/  VIADD R189, R194, UR5 ;  /* 0x00000005c2bd7c36 */ /* 0x000fe20008000000 */
[----:B------:R-:W-:Y:S02]  /*9560*/  LOP3.LUT R194, R8, 0x20, RZ, 0x3c, !PT ;  /* 0x0000002008c27812 */ /* 0x000fe400078e3cff */
[----:B------:R-:W-:-:S04]  /*9570*/  SEL R142, R142, RZ, !P0 ;  /* 0x000000ff8e8e7207 */ /* 0x000fc80004000000 */
[----:B------:R-:W-:Y:S02]  /*9580*/  ISETP.NE.U32.AND P1, PT, R142, RZ, PT ;  /* 0x000000ff8e00720c */ /* 0x000fe40003f25070 */
[----:B------:R-:W-:-:S05]  /*9590*/  LEA R142, P2, R4, R140, 0x2 ;  /* 0x0000008c048e7211 */ /* 0x000fca00078410ff */
[----:B------:R-:W-:-:S06]  /*95a0*/  IMAD.X R143, R141, 0x1, R135, P2 ;  /* 0x000000018d8f7824 */ /* 0x000fcc00010e0687 */
[----:B------:R1:W-:Y:S01]  /*95b0*/  LDGSTS.E [R189], desc[UR16][R142.64], P1 ;  /* 0x000000008ebd7fae */ /* 0x0003e20008921850 */
[----:B------:R-:W-:Y:S02]  /*95c0*/  ISETP.GE.AND P1, PT, R193, UR12, PT ;  /* 0x0000000cc1007c0c */ /* 0x000fe4000bf26270 */
        /* <DEDUP_REMOVED lines=64> */
[----:B------:R-:W-:-:S05]  /*99d0*/  IADD3 R142, P2, R10, R140, RZ ;  /* 0x0000008c0a8e7210 */ /* 0x000fca0007f5e0ff */
        /* <DEDUP_REMOVED lines=51> */
[----:B------:R-:W-:-:S05]  /*9d10*/  IADD3 R142, P2, R11, R140, RZ ;  /* 0x0000008c0b8e7210 */ /* 0x000fca0007f5e0ff */
        /* <DEDUP_REMOVED lines=178> */
[----:B------:R-:W-:Y:S01]  /*a840*/  ISETP.NE.U32.AND P1, PT, R142, RZ, PT ;  /* 0x000000ff8e00720c */ /* 0x000fe20003f25070 */
[----:B------:R-:W-:-:S12]  /*a850*/  IMAD.WIDE R142, R58, 0x4, R140 ;  /* 0x000000043a8e7825 */ /* 0x000fd800078e028c */
[----:B------:R1:W-:Y:S01]  /*a860*/  LDGSTS.E [R189], desc[UR16][R142.64], P1 ;  /* 0x000000008ebd7fae */ /* 0x0003e20008921850 */
        /* <DEDUP_REMOVED lines=53> */
[----:B------:R-:W-:Y:S01]  /*abc0*/  LOP3.LUT R194, R0, 0x7e, RZ, 0xfc, !PT ;  /* 0x0000007e00c27812 */ /* 0x000fe200078efcff */
[----:B------:R-:W-:Y:S01]  /*abd0*/  ULEA UR5, UR14, UR7, 0xf ;  /* 0x000000070e057291 */ /* 0x000fe2000f8e783f */
        /* <DEDUP_REMOVED lines=40> */
[----:B------:R-:W2:Y:S02]  /*ae60*/  S2R R193, SR_TID.X ;  /* 0x0000000000c17919 */ /* 0x000ea40000002100 */
[----:B-1----:R-:W-:-:S04]  /*ae70*/  SEL R142, RZ, 0x4, P1 ;  /* 0x00000004ff8e7807 */ /* 0x002fc80000800000 */
[----:B------:R-:W-:-:S04]  /*ae80*/  SEL R142, R142, RZ, !P0 ;  /* 0x000000ff8e8e7207 */ /* 0x000fc80004000000 */
[----:B------:R-:W-:Y:S01]  /*ae90*/  ISETP.NE.U32.AND P1, PT, R142, RZ, PT ;  /* 0x000000ff8e00720c */ /* 0x000fe20003f25070 */
[----:B------:R-:W-:-:S12]  /*aea0*/  IMAD.WIDE R142, R186, 0x4, R140 ;  /* 0x00000004ba8e7825 */ /* 0x000fd800078e028c */
[----:B------:R1:W-:Y:S01]  /*aeb0*/  LDGSTS.E [R189+0xc000], desc[UR16][R142.64], P1 ;  /* 0x0c0000008ebd7fae */ /* 0x0003e20008921850 */
[----:B------:R-:W-:Y:S02]  /*aec0*/  ISETP.GE.AND P1, PT, R194, UR12, PT ;  /* 0x0000000cc2007c0c */ /* 0x000fe4000bf26270 */
[----:B--2---:R-:W-:Y:S02]  /*aed0*/  LOP3.LUT R193, R193, 0x7f, RZ, 0xc0, !PT ;  /* 0x0000007fc1c17812 */ /* 0x004fe400078ec0ff */
[----:B-1----:R-:W-:-:S04]  /*aee0*/  SEL R142, RZ, 0x4, P1 ;  /* 0x00000004ff8e7807 */ /* 0x002fc80000800000 */
[----:B------:R-:W-:-:S04]  /*aef0*/  SEL R142, R142, RZ, !P0 ;  /* 0x000000ff8e8e7207 */ /* 0x000fc80004000000 */
[----:B------:R-:W-:Y:S01]  /*af00*/  ISETP.NE.U32.AND P1, PT, R142, RZ, PT ;  /* 0x000000ff8e00720c */ /* 0x000fe20003f25070 */
[----:B------:R-:W-:-:S12]  /*af10*/  IMAD.WIDE R142, R187, 0x4, R140 ;  /* 0x00000004bb8e7825 */ /* 0x000fd800078e028c */
[----:B------:R1:W-:Y:S01]  /*af20*/  LDGSTS.E [R189+0xc008], desc[UR16][R142.64], P1 ;  /* 0x0c0080008ebd7fae */ /* 0x0003e20008921850 */
[----:B------:R-:W-:Y:S01]  /*af30*/  ISETP.GE.AND P1, PT, R193, UR12, PT ;  /* 0x0000000cc1007c0c */ /* 0x000fe2000bf26270 */
[----:B------:R-:W-:Y:S01]  /*af40*/  UIADD3 UR12, UR12, -0x80, URZ ;  /* 0xffffff800c0c7890 */ /* 0x000fe2000fffe03f */
[C---:B------:R-:W-:Y:S01]  /*af50*/  LOP3.LUT R193, R7.reuse, 0x20, RZ, 0x3c, !PT ;  /* 0x0000002007c17812 */ /* 0x040fe200078e3cff */
[----:B------:R-:W0:Y:S01]  /*af60*/  LDGDEPBAR ;  /* 0x00000000000079af */ /* 0x000e220000000000 */
[----:B-1----:R-:W-:Y:S01]  /*af70*/  SEL R142, RZ, 0x4, P1 ;  /* 0x00000004ff8e7807 */ /* 0x002fe20000800000 */
[----:B------:R-:W-:-:S03]  /*af80*/  VIADD R189, R7, UR5 ;  /* 0x0000000507bd7c36 */ /* 0x000fc60008000000 */
[----:B------:R-:W-:-:S04]  /*af90*/  SEL R142, R142, RZ, !P0 ;  /* 0x000000ff8e8e7207 */ /* 0x000fc80004000000 */
[----:B------:R-:W-:Y:S02]  /*afa0*/  ISETP.NE.U32.AND P0, PT, R142, RZ, PT ;  /* 0x000000ff8e00720c */ /* 0x000fe40003f05070 */
[----:B------:R-:W-:-:S05]  /*afb0*/  IADD3 R142, P1, R9, R120, RZ ;  /* 0x00000078098e7210 */ /* 0x000fca0007f3e0ff */
[----:B------:R-:W-:-:S06]  /*afc0*/  IMAD.X R143, R128, 0x1, R57, P1 ;  /* 0x00000001808f7824 */ /* 0x000fcc00008e0639 */
[----:B------:R1:W-:Y:S02]  /*afd0*/  LDGSTS.E [R189+0x30000], desc[UR16][R142.64], P0 ;  /* 0x300000008ebd7fae */ /* 0x0003e40008121850 */
[----:B-1----:R-:W-:-:S05]  /*afe0*/  IADD3 R142, P1, R9, R112, RZ ;  /* 0x00000070098e7210 */ /* 0x002fca0007f3e0ff */
[----:B------:R-:W-:-:S05]  /*aff0*/  IMAD.X R143, R122, 0x1, R57, P1 ;  /* 0x000000017a8f7824 */ /* 0x000fca00008e0639 */
        /* <DEDUP_REMOVED lines=19> */
[----:B-1----:R-:W-:Y:S01]  /*b130*/  IADD3 R142, P1, R9, R118, RZ ;  /* 0x00000076098e7210 */ /* 0x002fe20007f3e0ff */
[----:B------:R-:W-:Y:S01]  /*b140*/  VIADD R189, R193, UR5 ;  /* 0x00000005c1bd7c36 */ /* 0x000fe20008000000 */
[----:B------:R-:W-:-:S03]  /*b150*/  LOP3.LUT R193, R7, 0x40, RZ, 0x3c, !PT ;  /* 0x0000004007c17812 */ /* 0x000fc600078e3cff */
        /* <DEDUP_REMOVED lines=43> */
[----:B-1----:R-:W-:Y:S02]  /*b410*/  IADD3 R142, P1, R9, R71, RZ ;  /* 0x00000047098e7210 */ /* 0x002fe40007f3e0ff */
[----:B------:R-:W-:-:S03]  /*b420*/  IADD3 R71, P3, R71, R131, RZ ;  /* 0x0000008347477210 */ /* 0x000fc60007f7e0ff */
[C---:B------:R-:W-:Y:S02]  /*b430*/  IMAD.X R143, R83.reuse, 0x1, R57, P1 ;  /* 0x00000001538f7824 */ /* 0x040fe400008e0639 */
[--C-:B------:R-:W-:Y:S01]  /*b440*/  IMAD.X R83, R83, 0x1, R130.reuse, P3 ;  /* 0x0000000153537824 */ /* 0x100fe200018e0682 */
[-C--:B------:R-:W-:Y:S02]  /*b450*/  IADD3 R80, P3, R80, R131.reuse, RZ ;  /* 0x0000008350507210 */ /* 0x080fe40007f7e0ff */
[----:B------:R1:W-:Y:S03]  /*b460*/  LDGSTS.E [R189+0x31a00], desc[UR16][R142.64], P0 ;  /* 0x31a000008ebd7fae */ /* 0x0003e60008121850 */
[----:B------:R-:W-:Y:S01]  /*b470*/  IMAD.X R95, R95, 0x1, R130, P3 ;  /* 0x000000015f5f7824 */ /* 0x000fe200018e0682 */
[----:B------:R-:W-:-:S05]  /*b480*/  IADD3 R92, P3, R92, R131, RZ ;  /* 0x000000835c5c7210 */ /* 0x000fca0007f7e0ff */
[--C-:B------:R-:W-:Y:S01]  /*b490*/  IMAD.X R107, R107, 0x1, R130.reuse, P3 ;  /* 0x000000016b6b7824 */ /* 0x100fe200018e0682 */
[-C--:B------:R-:W-:Y:S02]  /*b4a0*/  IADD3 R104, P3, R104, R131.reuse, RZ ;  /* 0x0000008368687210 */ /* 0x080fe40007f7e0ff */
[----:B-1----:R-:W-:Y:S02]  /*b4b0*/  IADD3 R142, P1, R9, R66, RZ ;  /* 0x00000042098e7210 */ /* 0x002fe40007f3e0ff */
[-C--:B------:R-:W-:Y:S01]  /*b4c0*/  IADD3 R66, P6, R66, R131.reuse, RZ ;  /* 0x0000008342427210 */ /* 0x080fe20007fde0ff */
[--C-:B------:R-:W-:Y:S01]  /*b4d0*/  IMAD.X R119, R119, 0x1, R130.reuse, P3 ;  /* 0x0000000177777824 */ /* 0x100fe200018e0682 */
[-C--:B------:R-:W-:Y:S01]  /*b4e0*/  IADD3 R116, P3, R116, R131.reuse, RZ ;  /* 0x0000008374747210 */ /* 0x080fe20007f7e0ff */
[C---:B------:R-:W-:Y:S02]  /*b4f0*/  IMAD.X R143, R75.reuse, 0x1, R57, P1 ;  /* 0x000000014b8f7824 */ /* 0x040fe400008e0639 */
[--C-:B------:R-:W-:Y:S01]  /*b500*/  IMAD.X R75, R75, 0x1, R130.reuse, P6 ;  /* 0x000000014b4b7824 */ /* 0x100fe200030e0682 */
[-C--:B------:R-:W-:Y:S01]  /*b510*/  IADD3 R72, P6, R72, R131.reuse, RZ ;  /* 0x0000008348487210 */ /* 0x080fe20007fde0ff */
[--C-:B------:R-:W-:Y:S01]  /*b520*/  IMAD.X R126, R126, 0x1, R130.reuse, P3 ;  /* 0x000000017e7e7824 */ /* 0x100fe200018e0682 */
[----:B------:R1:W-:Y:S03]  /*b530*/  LDGSTS.E [R189+0x31e00], desc[UR16][R142.64], P0 ;  /* 0x31e000008ebd7fae */ /* 0x0003e60008121850 */
[----:B------:R-:W-:Y:S01]  /*b540*/  IMAD.X R87, R87, 0x1, R130, P6 ;  /* 0x0000000157577824 */ /* 0x000fe200030e0682 */
[----:B------:R-:W-:-:S05]  /*b550*/  IADD3 R84, P6, R84, R131, RZ ;  /* 0x0000008354547210 */ /* 0x000fca0007fde0ff */
[--C-:B------:R-:W-:Y:S01]  /*b560*/  IMAD.X R99, R99, 0x1, R130.reuse, P6 ;  /* 0x0000000163637824 */ /* 0x100fe200030e0682 */
[-C--:B------:R-:W-:Y:S02]  /*b570*/  IADD3 R96, P6, R96, R131.reuse, RZ ;  /* 0x0000008360607210 */ /* 0x080fe40007fde0ff */
[----:B-1----:R-:W-:Y:S01]  /*b580*/  IADD3 R142, P1, R9, R114, RZ ;  /* 0x00000072098e7210 */ /* 0x002fe20007f3e0ff */
[----:B------:R-:W-:Y:S02]  /*b590*/  VIADD R189, R193, UR5 ;  /* 0x00000005c1bd7c36 */ /* 0x000fe40008000000 */
[----:B------:R-:W-:Y:S01]  /*b5a0*/  IMAD.X R111, R111, 0x1, R130, P6 ;  /* 0x000000016f6f7824 */ /* 0x000fe200030e0682 */
[----:B------:R-:W-:Y:S01]  /*b5b0*/  IADD3 R108, P6, R108, R131, RZ ;  /* 0x000000836c6c7210 */ /* 0x000fe20007fde0ff */
[----:B------:R-:W-:-:S04]  /*b5c0*/  IMAD.X R143, R124, 0x1, R57, P1 ;  /* 0x000000017c8f7824 */ /* 0x000fc800008e0639 */
[----:B------:R-:W-:Y:S01]  /*b5d0*/  IMAD.X R123, R123, 0x1, R130, P6 ;  /* 0x000000017b7b7824 */ /* 0x000fe200030e0682 */
[----:B------:R1:W-:Y:S01]  /*b5e0*/  LDGSTS.E [R189+0x30300], desc[UR16][R142.64], P0 ;  /* 0x303000008ebd7fae */ /* 0x0003e20008121850 */
[----:B------:R-:W-:-:S05]  /*b5f0*/  IADD3 R120, P6, R120, R131, RZ ;  /* 0x0000008378787210 */ /* 0x000fca0007fde0ff */
[----:B------:R-:W-:Y:S01]  /*b600*/  IMAD.X R128, R128, 0x1, R130, P6 ;  /* 0x0000000180807824 */ /* 0x000fe200030e0682 */
        /* <DEDUP_REMOVED lines=24> */
[----:B------:R-:W-:Y:S02]  /*b790*/  IADD3 R102, P2, R102, R131, RZ ;  /* 0x0000008366667210 */ /* 0x000fe40007f5e0ff */
[----:B-1----:R-:W-:Y:S02]  /*b7a0*/  IADD3 R142, P1, R9, R129, RZ ;  /* 0x00000081098e7210 */ /* 0x002fe40007f3e0ff */
[-C--:B------:R-:W-:Y:S01]  /*b7b0*/  IADD3 R129, P5, R129, R131.reuse, RZ ;  /* 0x0000008381817210 */ /* 0x080fe20007fbe0ff */
[--C-:B------:R-:W-:Y:S01]  /*b7c0*/  IMAD.X R117, R117, 0x1, R130.reuse, P2 ;  /* 0x0000000175757824 */ /* 0x100fe200010e0682 */
[-C--:B------:R-:W-:Y:S01]  /*b7d0*/  IADD3 R114, P2, R114, R131.reuse, RZ ;  /* 0x0000008372727210 */ /* 0x080fe20007f5e0ff */
[C---:B------:R-:W-:Y:S01]  /*b7e0*/  IMAD.X R143, R73.reuse, 0x1, R57, P1 ;  /* 0x00000001498f7824 */ /* 0x040fe200008e0639 */
[-C--:B------:R-:W-:Y:S01]  /*b7f0*/  IADD3 R68, P1, R68, R131.reuse, RZ ;  /* 0x0000008344447210 */ /* 0x080fe20007f3e0ff */
[--C-:B------:R-:W-:Y:S01]  /*b800*/  IMAD.X R73, R73, 0x1, R130.reuse, P5 ;  /* 0x0000000149497824 */ /* 0x100fe200028e0682 */
[-C--:B------:R-:W-:Y:S01]  /*b810*/  IADD3 R70, P5, R70, R131.reuse, RZ ;  /* 0x0000008346467210 */ /* 0x080fe20007fbe0ff */
[--C-:B------:R-:W-:Y:S01]  /*b820*/  IMAD.X R124, R124, 0x1, R130.reuse, P2 ;  /* 0x000000017c7c7824 */ /* 0x100fe200010e0682 */
[----:B------:R1:W-:Y:S01]  /*b830*/  LDGSTS.E [R189+0x31f00], desc[UR16][R142.64], P0 ;  /* 0x31f000008ebd7fae */ /* 0x0003e20008121850 */
[----:B------:R-:W-:Y:S01]  /*b840*/  LEA R140, P0, R17, R140, 0x2 ;  /* 0x0000008c118c7211 */ /* 0x000fe200078010ff */
[--C-:B------:R-:W-:Y:S01]  /*b850*/  IMAD.X R79, R79, 0x1, R130.reuse, P1 ;  /* 0x000000014f4f7824 */ /* 0x100fe200008e0682 */
[-C--:B------:R-:W-:Y:S01]  /*b860*/  IADD3 R76, P1, R76, R131.reuse, RZ ;  /* 0x000000834c4c7210 */ /* 0x080fe20007f3e0ff */
[----:B------:R-:W-:Y:S01]  /*b870*/  IMAD.X R85, R85, 0x1, R130, P5 ;  /* 0x0000000155557824 */ /* 0x000fe200028e0682 */
[-C--:B------:R-:W-:Y:S01]  /*b880*/  IADD3 R82, P5, R82, R131.reuse, RZ ;  /* 0x0000008352527210 */ /* 0x080fe20007fbe0ff */
[----:B------:R-:W-:Y:S01]  /*b890*/  IMAD.X R141, R141, 0x1, R132, P0 ;  /* 0x000000018d8d7824 */ /* 0x000fe200000e0684 */
[-C--:B------:R-:W-:Y:S01]  /*b8a0*/  IADD3 R67, P0, R67, R131.reuse, RZ ;  /* 0x0000008343437210 */ /* 0x080fe20007f1e0ff */
[--C-:B------:R-:W-:Y:S01]  /*b8b0*/  IMAD.X R91, R91, 0x1, R130.reuse, P1 ;  /* 0x000000015b5b7824 */ /* 0x100fe200008e0682 */
        /* <DEDUP_REMOVED lines=16> */
[----:B------:R-:W-:Y:S01]  /*b9c0*/  IADD3 R98, P0, R98, R131, RZ ;  /* 0x0000008362627210 */ /* 0x000fe20007f1e0ff */
[----:B------:R-:W0:Y:S01]  /*b9d0*/  LDGDEPBAR ;  /* 0x00000000000079af */ /* 0x000e220000000000 */
[----:B------:R-:W-:-:S02]  /*b9e0*/  IMAD.X R122, R122, 0x1, R130, P1 ;  /* 0x000000017a7a7824 */ /* 0x000fc400008e0682 */
[--C-:B------:R-:W-:Y:S02]  /*b9f0*/  IMAD.X R127, R127, 0x1, R130.reuse, P5 ;  /* 0x000000017f7f7824 */ /* 0x100fe400028e0682 */
[----:B------:R-:W-:Y:S01]  /*ba00*/  IMAD.X R113, R113, 0x1, R130, P0 ;  /* 0x0000000171717824 */ /* 0x000fe200000e0682 */
[----:B------:R-:W-:-:S05]  /*ba10*/  IADD3 R110, P0, R110, R131, RZ ;  /* 0x000000836e6e7210 */ /* 0x000fca0007f1e0ff */
[----:B------:R-:W-:Y:S01]  /*ba20*/  IMAD.X R125, R125, 0x1, R130, P0 ;  /* 0x000000017d7d7824 */ /* 0x000fe200000e0682 */
[----:B------:R-:W-:-:S13]  /*ba30*/  ISETP.NE.U32.AND P0, PT, R138, UR4, PT ;  /* 0x000000048a007c0c */ /* 0x000fda000bf05070 */
[----:B-1----:R-:W-:Y:S05]  /*ba40*/  @P0 BRA `(.L_x_1) ;  /* 0xffffffd0008c0947 */ /* 0x002fea000383ffff */
.L_x_0:
[----:B------:R-:W-:Y:S02]  /*ba50*/  WARPGROUP.DEPBAR.LE gsb0, 0x0 ;  /* 0x00008000000079c5 */ /* 0x000fe40000010000 */
[----:B------:R-:W-:-:S04]  /*ba60*/  DEPBAR.LE SB0, 0x0 ;  /* 0x000080000000791a */ /* 0x000fc80000000000 */
[C---:B-----5:R-:W-:Y:S01]  /*ba70*/  LOP3.LUT R3, R192.reuse, 0x70, RZ, 0xc0, !PT ;  /* 0x00000070c0037812 */ /* 0x060fe200078ec0ff */
[----:B------:R-:W2:Y:S01]  /*ba80*/  LDL.LU R143, [R1+0x8c] ;  /* 0x00008c00018f7983 */ /* 0x000ea20000300800 */
[----:B------:R-:W-:Y:S01]  /*ba90*/  IADD3 R190, R191, UR7, R190 ;  /* 0x00000007bfbe7c10 */ /* 0x000fe2000fffe0be */
[----:B------:R-:W-:Y:S01]  /*baa0*/  ULDC UR4, c[0x0][0x244] ;  /* 0x0000910000047ab9 */ /* 0x000fe20000000800 */
[----:B------:R-:W-:Y:S01]  /*bab0*/  LOP3.LUT R192, R192, 0xff0, RZ, 0xc0, !PT ;  /* 0x00000ff0c0c07812 */ /* 0x000fe200078ec0ff */
[----:B------:R-:W-:Y:S02]  /*bac0*/  BAR.SYNC.DEFER_BLOCKING 0x0 ;  /* 0x0000000000007b1d */ /* 0x000fe40000010000 */
[----:B------:R-:W-:-:S04]  /*bad0*/  IMAD.IADD R190, R3, 0x1, R190 ;  /* 0x0000000103be7824 */ /* 0x000fc800078e02be */
[----:B------:R-:W-:Y:S01]  /*bae0*/  ULDC UR6, c[0x0][0x248] ;  /* 0x0000920000067ab9 */ /* 0x000fe20000000800 */
[----:B------:R-:W3:Y:S04]  /*baf0*/  LDL.LU R142, [R1+0x88] ;  /* 0x00008800018e7983 */ /* 0x000ee80000300800 */
[----:B------:R-:W4:Y:S04]  /*bb00*/  LDL.LU R12, [R1+0x84] ;  /* 0x00008400010c7983 */ /* 0x000f280000300800 */
[----:B------:R-:W4:Y:S04]  /*bb10*/  LDL.LU R70, [R1+0x80] ;  /* 0x0000800001467983 */ /* 0x000f280000300800 */
[----:B------:R-:W4:Y:S04]  /*bb20*/  LDL.LU R66, [R1+0x7c] ;  /* 0x00007c0001427983 */ /* 0x000f280000300800 */
[----:B------:R-:W-:Y:S01]  /*bb30*/  STSM.16.M88.4 [R190], R24 ;  /* 0x00000018be007844 */ /* 0x000fe20000000200 */
[----:B------:R-:W-:Y:S06]  /*bb40*/  BAR.SYNC.DEFER_BLOCKING 0x0 ;  /* 0x0000000000007b1d */ /* 0x000fec0000010000 */
[----:B------:R-:W4:Y:S04]  /*bb50*/  LDL.LU R65, [R1+0x78] ;  /* 0x0000780001417983 */ /* 0x000f280000300800 */
[----:B------:R-:W4:Y:S04]  /*bb60*/  LDL.LU R64, [R1+0x74] ;  /* 0x0000740001407983 */ /* 0x000f280000300800 */
[----:B------:R-:W4:Y:S04]  /*bb70*/  LDL.LU R69, [R1+0x70] ;  /* 0x0000700001457983 */ /* 0x000f280000300800 */
[----:B------:R-:W4:Y:S04]  /*bb80*/  LDL.LU R68, [R1+0x6c] ;  /* 0x00006c0001447983 */ /* 0x000f280000300800 */
[----:B------:R-:W1:Y:S01]  /*bb90*/  LDS.128 R60, [R192+UR7] ;  /* 0x00000007c03c7984 */ /* 0x000e620008000c00 */
[----:B------:R-:W-:Y:S06]  /*bba0*/  BAR.SYNC.DEFER_BLOCKING 0x0 ;  /* 0x0000000000007b1d */ /* 0x000fec0000010000 */
[----:B------:R-:W4:Y:S04]  /*bbb0*/  LDL.LU R67, [R1+0x68] ;  /* 0x0000680001437983 */ /* 0x000f280000300800 */
[----:B------:R-:W-:Y:S01]  /*bbc0*/  STSM.16.M88.4 [R190], R28 ;  /* 0x0000001cbe007844 */ /* 0x000fe20000000200 */
[----:B------:R-:W-:Y:S06]  /*bbd0*/  BAR.SYNC.DEFER_BLOCKING 0x0 ;  /* 0x0000000000007b1d */ /* 0x000fec0000010000 */
[----:B------:R-:W1:Y:S02]  /*bbe0*/  LDS.128 R56, [R192+UR7] ;  /* 0x00000007c0387984 */ /* 0x000e640008000c00 */
[----:B------:R-:W-:Y:S06]  /*bbf0*/  BAR.SYNC.DEFER_BLOCKING 0x0 ;  /* 0x0000000000007b1d */ /* 0x000fec0000010000 */
[----:B------:R3:W-:Y:S02]  /*bc00*/  STSM.16.M88.4 [R190], R32 ;  /* 0x00000020be007844 */ /* 0x0007e40000000200 */
[----:B------:R-:W-:Y:S06]  /*bc10*/  BAR.SYNC.DEFER_BLOCKING 0x0 ;  /* 0x0000000000007b1d */ /* 0x000fec0000010000 */
[----:B------:R-:W1:Y:S02]  /*bc20*/  LDS.128 R20, [R192+UR7] ;  /* 0x00000007c0147984 */ /* 0x000e640008000c00 */
[----:B------:R-:W-:Y:S06]  /*bc30*/  BAR.SYNC.DEFER_BLOCKING 0x0 ;  /* 0x0000000000007b1d */ /* 0x000fec0000010000 */
[----:B------:R-:W-:Y:S02]  /*bc40*/  STSM.16.M88.4 [R190], R36 ;  /* 0x00000024be007844 */ /* 0x000fe40000000200 */
[----:B------:R-:W-:Y:S06]  /*bc50*/  BAR.SYNC.DEFER_BLOCKING 0x0 ;  /* 0x0000000000007b1d */ /* 0x000fec0000010000 */
[----:B------:R-:W1:Y:S02]  /*bc60*/  LDS.128 R16, [R192+UR7] ;  /* 0x00000007c0107984 */ /* 0x000e640008000c00 */
[----:B------:R-:W-:Y:S06]  /*bc70*/  BAR.SYNC.DEFER_BLOCKING 0x0 ;  /* 0x0000000000007b1d */ /* 0x000fec0000010000 */
[----:B------:R-:W-:Y:S02]  /*bc80*/  STSM.16.M88.4 [R190], R40 ;  /* 0x00000028be007844 */ /* 0x000fe40000000200 */
[----:B------:R-:W-:Y:S06]  /*bc90*/  BAR.SYNC.DEFER_BLOCKING 0x0 ;  /* 0x0000000000007b1d */ /* 0x000fec0000010000 */
[----:B------:R-:W1:Y:S02]  /*bca0*/  LDS.128 R4, [R192+UR7] ;  /* 0x00000007c0047984 */ /* 0x000e640008000c00 */
[----:B------:R-:W-:Y:S01]  /*bcb0*/  BAR.SYNC.DEFER_BLOCKING 0x0 ;  /* 0x0000000000007b1d */ /* 0x000fe20000010000 */
[----:B--2---:R-:W-:-:S05]  /*bcc0*/  IMAD R0, R143, UR4, RZ ;  /* 0x000000048f007c24 */ /* 0x004fca000f8e02ff */
[----:B------:R-:W-:Y:S01]  /*bcd0*/  ULDC.64 UR4, c[0x0][0x220] ;  /* 0x0000880000047ab9 */ /* 0x000fe20000000a00 */
[----:B------:R-:W-:Y:S01]  /*bce0*/  STSM.16.M88.4 [R190], R44 ;  /* 0x0000002cbe007844 */ /* 0x000fe20000000200 */
[----:B------:R-:W-:Y:S01]  /*bcf0*/  BAR.SYNC.DEFER_BLOCKING 0x0 ;  /* 0x0000000000007b1d */ /* 0x000fe20000010000 */
[C---:B---3--:R-:W-:Y:S01]  /*bd00*/  IMAD R3, R142.reuse, UR6, RZ ;  /* 0x000000068e037c24 */ /* 0x048fe2000f8e02ff */
[----:B------:R-:W-:-:S04]  /*bd10*/  ISETP.LT.AND P0, PT, R142, R139, !P4 ;  /* 0x0000008b8e00720c */ /* 0x000fc80006701270 */
[----:B------:R-:W2:Y:S02]  /*bd20*/  LDS.128 R8, [R192+UR7] ;  /* 0x00000007c0087984 */ /* 0x000ea40008000c00 */
[----:B------:R-:W-:Y:S01]  /*bd30*/  BAR.SYNC.DEFER_BLOCKING 0x0 ;  /* 0x0000000000007b1d */ /* 0x000fe20000010000 */
[----:B------:R-:W-:-:S05]  /*bd40*/  LEA R33, P1, R0, UR4, 0x2 ;  /* 0x0000000400217c11 */ /* 0x000fca000f8210ff */
[----:B------:R-:W-:Y:S01]  /*bd50*/  STSM.16.M88.4 [R190], R48 ;  /* 0x00000030be007844 */ /* 0x000fe20000000200 */
[----:B------:R-:W-:Y:S01]  /*bd60*/  LEA.HI.X.SX32 R35, R0, UR5, 0x2, P1 ;  /* 0x0000000500237c11 */ /* 0x000fe200088f16ff */
[C---:B----4-:R-:W-:Y:S01]  /*bd70*/  IMAD R0, R12.reuse, UR6, RZ ;  /* 0x000000060c007c24 */ /* 0x050fe2000f8e02ff */
[----:B------:R-:W-:Y:S01]  /*bd80*/  BAR.SYNC.DEFER_BLOCKING 0x0 ;  /* 0x0000000000007b1d */ /* 0x000fe20000010000 */
[----:B------:R-:W-:-:S05]  /*bd90*/  ISETP.LT.AND P3, PT, R12, R139, !P4 ;  /* 0x0000008b0c00720c */ /* 0x000fca0006761270 */
[----:B------:R-:W3:Y:S02]  /*bda0*/  LDS.128 R12, [R192+UR7] ;  /* 0x00000007c00c7984 */ /* 0x000ee40008000c00 */
[----:B------:R-:W-:Y:S01]  /*bdb0*/  BAR.SYNC.DEFER_BLOCKING 0x0 ;  /* 0x0000000000007b1d */ /* 0x000fe20000010000 */
[-C--:B------:R-:W-:Y:S02]  /*bdc0*/  LEA R2, P1, R3, R33.reuse, 0x2 ;  /* 0x0000002103027211 */ /* 0x080fe400078210ff */
[----:B------:R-:W-:-:S03]  /*bdd0*/  LEA R24, P5, R0, R33, 0x2 ;  /* 0x0000002100187211 */ /* 0x000fc600078a10ff */
[----:B------:R-:W-:Y:S02]  /*bde0*/  STSM.16.M88.4 [R190], R52 ;  /* 0x00000034be007844 */ /* 0x000fe40000000200 */
[----:B------:R-:W-:Y:S01]  /*bdf0*/  BAR.SYNC.DEFER_BLOCKING 0x0 ;  /* 0x0000000000007b1d */ /* 0x000fe20000010000 */
[-C--:B------:R-:W-:Y:S01]  /*be00*/  LEA.HI.X.SX32 R3, R3, R35.reuse, 0x2, P1 ;  /* 0x0000002303037211 */ /* 0x080fe200008f16ff */
[----:B------:R-:W-:Y:S01]  /*be10*/  IMAD R27, R70, UR6, RZ ;  /* 0x00000006461b7c24 */ /* 0x000fe2000f8e02ff */
[----:B------:R-:W-:Y:S01]  /*be20*/  LEA.HI.X.SX32 R25, R0, R35, 0x2, P5 ;  /* 0x0000002300197211 */ /* 0x000fe200028f16ff */
[C---:B------:R-:W-:Y:S01]  /*be30*/  IMAD R0, R66.reuse, UR6, RZ ;  /* 0x0000000642007c24 */ /* 0x040fe2000f8e02ff */
[----:B------:R-:W-:Y:S02]  /*be40*/  ISETP.LT.AND P1, PT, R66, R139, !P4 ;  /* 0x0000008b4200720c */ /* 0x000fe40006721270 */
[----:B------:R-:W-:Y:S01]  /*be50*/  LEA R26, P5, R27, R33, 0x2 ;  /* 0x000000211b1a7211 */ /* 0x000fe200078a10ff */
[----:B------:R-:W4:Y:S01]  /*be60*/  LDL.LU R66, [R1+0x64] ;  /* 0x0000640001427983 */ /* 0x000f220000300800 */
[----:B------:R-:W-:-:S02]  /*be70*/  IMAD R30, R65, UR6, RZ ;  /* 0x00000006411e7c24 */ /* 0x000fc4000f8e02ff */
[----:B------:R-:W-:Y:S02]  /*be80*/  LEA.HI.X.SX32 R27, R27, R35, 0x2, P5 ;  /* 0x000000231b1b7211 */ /* 0x000fe400028f16ff */
[----:B------:R-:W-:Y:S01]  /*be90*/  ISETP.LT.AND P5, PT, R64, R139, !P4 ;  /* 0x0000008b4000720c */ /* 0x000fe200067a1270 */
[----:B-1----:R1:W-:Y:S04]  /*bea0*/  @P0 STG.E desc[UR16][R2.64], R60 ;  /* 0x0000003c02000986 */ /* 0x0023e8000c101910 */
[----:B------:R-:W-:Y:S01]  /*beb0*/  @P3 STG.E desc[UR16][R24.64], R61 ;  /* 0x0000003d18003986 */ /* 0x000fe2000c101910 */
[----:B------:R-:W-:Y:S02]  /*bec0*/  LEA R28, P3, R0, R33, 0x2 ;  /* 0x00000021001c7211 */ /* 0x000fe400078610ff */
[----:B------:R-:W-:-:S02]  /*bed0*/  ISETP.LT.AND P0, PT, R65, R139, !P4 ;  /* 0x0000008b4100720c */ /* 0x000fc40006701270 */
[----:B------:R-:W-:Y:S01]  /*bee0*/  ISETP.LT.AND P2, PT, R70, R139, !P4 ;  /* 0x0000008b4600720c */ /* 0x000fe20006741270 */
[----:B------:R-:W2:Y:S01]  /*bef0*/  LDL.LU R65, [R1+0x60] ;  /* 0x0000600001417983 */ /* 0x000ea20000300800 */
[----:B------:R-:W-:Y:S01]  /*bf00*/  LEA.HI.X.SX32 R29, R0, R35, 0x2, P3 ;  /* 0x00000023001d7211 */ /* 0x000fe200018f16ff */
[----:B------:R-:W-:Y:S02]  /*bf10*/  IMAD R0, R64, UR6, RZ ;  /* 0x0000000640007c24 */ /* 0x000fe4000f8e02ff */
[----:B------:R-:W3:Y:S04]  /*bf20*/  LDL.LU R64, [R1+0x5c] ;  /* 0x00005c0001407983 */ /* 0x000ee80000300800 */
[----:B-1----:R-:W3:Y:S01]  /*bf30*/  LDL.LU R60, [R1+0x58] ;  /* 0x00005800013c7983 */ /* 0x002ee20000300800 */
[----:B------:R-:W-:-:S03]  /*bf40*/  LEA R2, P6, R30, R33, 0x2 ;  /* 0x000000211e027211 */ /* 0x000fc600078c10ff */
[----:B------:R-:W-:Y:S01]  /*bf50*/  @P2 STG.E desc[UR16][R26.64], R62 ;  /* 0x0000003e1a002986 */ /* 0x000fe2000c101910 */
[----:B------:R-:W-:-:S03]  /*bf60*/  LEA.HI.X.SX32 R3, R30, R35, 0x2, P6 ;  /* 0x000000231e037211 */ /* 0x000fc600030f16ff */
[----:B------:R1:W-:Y:S04]  /*bf70*/  @P1 STG.E desc[UR16][R28.64], R63 ;  /* 0x0000003f1c001986 */ /* 0x0003e8000c101910 */
[----:B------:R1:W-:Y:S01]  /*bf80*/  @P0 STG.E desc[UR16][R2.64], R56 ;  /* 0x0000003802000986 */ /* 0x0003e2000c101910 */
[----:B------:R-:W-:-:S03]  /*bf90*/  IMAD R32, R67, UR6, RZ ;  /* 0x0000000643207c24 */ /* 0x000fc6000f8e02ff */
[----:B------:R-:W3:Y:S04]  /*bfa0*/  LDS.128 R192, [R192+UR7] ;  /* 0x00000007c0c07984 */ /* 0x000ee80008000c00 */
[----:B-1----:R-:W3:Y:S04]  /*bfb0*/  LDL.LU R63, [R1+0x54] ;  /* 0x00005400013f7983 */ /* 0x002ee80000300800 */
[----:B------:R-:W3:Y:S04]  /*bfc0*/  LDL.LU R62, [R1+0x50] ;  /* 0x00005000013e7983 */ /* 0x000ee80000300800 */
[----:B------:R-:W3:Y:S04]  /*bfd0*/  LDL.LU R61, [R1+0x4c] ;  /* 0x00004c00013d7983 */ /* 0x000ee80000300800 */
[----:B------:R-:W3:Y:S01]  /*bfe0*/  LDL.LU R56, [R1+0x48] ;  /* 0x0000480001387983 */ /* 0x000ee20000300800 */
[----:B------:R-:W-:Y:S01]  /*bff0*/  LEA R30, P3, R0, R33, 0x2 ;  /* 0x00000021001e7211 */ /* 0x000fe200078610ff */
[C---:B------:R-:W-:Y:S01]  /*c000*/  IMAD R25, R69.reuse, UR6, RZ ;  /* 0x0000000645197c24 */ /* 0x040fe2000f8e02ff */
[----:B------:R-:W-:-:S02]  /*c010*/  ISETP.LT.AND P2, PT, R69, R139, !P4 ;  /* 0x0000008b4500720c */ /* 0x000fc40006741270 */
[----:B------:R-:W-:Y:S01]  /*c020*/  LEA.HI.X.SX32 R31, R0, R35, 0x2, P3 ;  /* 0x00000023001f7211 */ /* 0x000fe200018f16ff */
[C---:B------:R-:W-:Y:S01]  /*c030*/  IMAD R0, R68.reuse, UR6, RZ ;  /* 0x0000000644007c24 */ /* 0x040fe2000f8e02ff */
[-C--:B------:R-:W-:Y:S02]  /*c040*/  ISETP.LT.AND P1, PT, R68, R139.reuse, !P4 ;  /* 0x0000008b4400720c */ /* 0x080fe40006721270 */
[----:B------:R-:W-:Y:S01]  /*c050*/  ISETP.LT.AND P0, PT, R67, R139, !P4 ;  /* 0x0000008b4300720c */ /* 0x000fe20006701270 */
[----:B------:R2:W-:Y:S01]  /*c060*/  @P5 STG.E desc[UR16][R30.64], R57 ;  /* 0x000000391e005986 */ /* 0x0005e2000c101910 */
[-C--:B------:R-:W-:Y:S02]  /*c070*/  LEA R24, P3, R25, R33.reuse, 0x2 ;  /* 0x0000002119187211 */ /* 0x080fe400078610ff */
[-C--:B------:R-:W-:Y:S02]  /*c080*/  LEA R26, P5, R0, R33.reuse, 0x2 ;  /* 0x00000021001a7211 */ /* 0x080fe400078a10ff */
[----:B------:R-:W-:-:S02]  /*c090*/  LEA R2, P6, R32, R33, 0x2 ;  /* 0x0000002120027211 */ /* 0x000fc400078c10ff */
[-C--:B------:R-:W-:Y:S02]  /*c0a0*/  LEA.HI.X.SX32 R25, R25, R35.reuse, 0x2, P3 ;  /* 0x0000002319197211 */ /* 0x080fe400018f16ff */
[-C--:B------:R-:W-:Y:S02]  /*c0b0*/  LEA.HI.X.SX32 R27, R0, R35.reuse, 0x2, P5 ;  /* 0x00000023001b7211 */ /* 0x080fe400028f16ff */
[----:B------:R-:W-:Y:S01]  /*c0c0*/  LEA.HI.X.SX32 R3, R32, R35, 0x2, P6 ;  /* 0x0000002320037211 */ /* 0x000fe200030f16ff */
[----:B------:R1:W-:Y:S04]  /*c0d0*/  @P2 STG.E desc[UR16][R24.64], R58 ;  /* 0x0000003a18002986 */ /* 0x0003e8000c101910 */
[----:B------:R1:W-:Y:S04]  /*c0e0*/  @P1 STG.E desc[UR16][R26.64], R59 ;  /* 0x0000003b1a001986 */ /* 0x0003e8000c101910 */
[----:B------:R1:W-:Y:S01]  /*c0f0*/  @P0 STG.E desc[UR16][R2.64], R20 ;  /* 0x0000001402000986 */ /* 0x0003e2000c101910 */
[C---:B----4-:R-:W-:Y:S01]  /*c100*/  IMAD R0, R66.reuse, UR6, RZ ;  /* 0x0000000642007c24 */ /* 0x050fe2000f8e02ff */
[----:B------:R-:W-:-:S04]  /*c110*/  ISETP.LT.AND P3, PT, R66, R139, !P4 ;  /* 0x0000008b4200720c */ /* 0x000fc80006761270 */
[----:B------:R-:W-:-:S04]  /*c120*/  LEA R28, P5, R0, R33, 0x2 ;  /* 0x00000021001c7211 */ /* 0x000fc800078a10ff */
[----:B------:R-:W-:-:S05]  /*c130*/  LEA.HI.X.SX32 R29, R0, R35, 0x2, P5 ;  /* 0x00000023001d7211 */ /* 0x000fca00028f16ff */
[----:B------:R4:W-:Y:S01]  /*c140*/  @P3 STG.E desc[UR16][R28.64], R21 ;  /* 0x000000151c003986 */ /* 0x0009e2000c101910 */
[C---:B--2---:R-:W-:Y:S01]  /*c150*/  IMAD R30, R65.reuse, UR6, RZ ;  /* 0x00000006411e7c24 */ /* 0x044fe2000f8e02ff */
[-C--:B------:R-:W-:Y:S02]  /*c160*/  ISETP.LT.AND P2, PT, R65, R139.reuse, !P4 ;  /* 0x0000008b4100720c */ /* 0x080fe40006741270 */
[CC--:B---3--:R-:W-:Y:S01]  /*c170*/  ISETP.LT.AND P0, PT, R60.reuse, R139.reuse, !P4 ;  /* 0x0000008b3c00720c */ /* 0x0c8fe20006701270 */
[----:B------:R-:W-:Y:S02]  /*c180*/  IMAD R31, R60, UR6, RZ ;  /* 0x000000063c1f7c24 */ /* 0x000fe4000f8e02ff */
[----:B------:R-:W2:Y:S01]  /*c190*/  LDL.LU R60, [R1+0x44] ;  /* 0x00004400013c7983 */ /* 0x000ea20000300800 */
[C---:B------:R-:W-:Y:S01]  /*c1a0*/  IMAD R0, R64.reuse, UR6, RZ ;  /* 0x0000000640007c24 */ /* 0x040fe2000f8e02ff */
[----:B------:R-:W-:Y:S02]  /*c1b0*/  ISETP.LT.AND P1, PT, R64, R139, !P4 ;  /* 0x0000008b4000720c */ /* 0x000fe40006721270 */
[-C--:B-1----:R-:W-:Y:S01]  /*c1c0*/  LEA R24, P6, R30, R33.reuse, 0x2 ;  /* 0x000000211e187211 */ /* 0x082fe200078c10ff */
[----:B------:R-:W3:Y:S01]  /*c1d0*/  LDL.LU R59, [R1+0x40] ;  /* 0x00004000013b7983 */ /* 0x000ee20000300800 */
[----:B------:R-:W-:-:S02]  /*c1e0*/  LEA R26, P3, R0, R33, 0x2 ;  /* 0x00000021001a7211 */ /* 0x000fc400078610ff */
[C---:B------:R-:W-:Y:S01]  /*c1f0*/  LEA R2, P5, R31.reuse, R33, 0x2 ;  /* 0x000000211f027211 */ /* 0x040fe200078a10ff */
[----:B------:R-:W3:Y:S01]  /*c200*/  LDL.LU R58, [R1+0x3c] ;  /* 0x00003c00013a7983 */ /* 0x000ee20000300800 */
[-C--:B------:R-:W-:Y:S02]  /*c210*/  LEA.HI.X.SX32 R25, R30, R35.reuse, 0x2, P6 ;  /* 0x000000231e197211 */ /* 0x080fe400030f16ff */
[-C--:B------:R-:W-:Y:S01]  /*c220*/  LEA.HI.X.SX32 R27, R0, R35.reuse, 0x2, P3 ;  /* 0x00000023001b7211 */ /* 0x080fe200018f16ff */
[----:B------:R-:W3:Y:S01]  /*c230*/  LDL.LU R57, [R1+0x38] ;  /* 0x0000380001397983 */ /* 0x000ee20000300800 */
[----:B------:R-:W-:-:S03]  /*c240*/  LEA.HI.X.SX32 R3, R31, R35, 0x2, P5 ;  /* 0x000000231f037211 */ /* 0x000fc600028f16ff */
[----:B------:R1:W-:Y:S04]  /*c250*/  @P2 STG.E desc[UR16][R24.64], R22 ;  /* 0x0000001618002986 */ /* 0x0003e8000c101910 */
[----:B------:R1:W-:Y:S04]  /*c260*/  @P1 STG.E desc[UR16][R26.64], R23 ;  /* 0x000000171a001986 */ /* 0x0003e8000c101910 */
[----:B------:R1:W-:Y:S01]  /*c270*/  @P0 STG.E desc[UR16][R2.64], R16 ;  /* 0x0000001002000986 */ /* 0x0003e2000c101910 */
[C---:B------:R-:W-:Y:S01]  /*c280*/  ISETP.LT.AND P0, PT, R56.reuse, R139, !P4 ;  /* 0x0000008b3800720c */ /* 0x040fe20006701270 */
[----:B----4-:R-:W-:-:S02]  /*c290*/  IMAD R28, R56, UR6, RZ ;  /* 0x00000006381c7c24 */ /* 0x010fc4000f8e02ff */
[----:B------:R-:W4:Y:S01]  /*c2a0*/  LDL.LU R56, [R1+0x34] ;  /* 0x0000340001387983 */ /* 0x000f220000300800 */
[C---:B------:R-:W-:Y:S01]  /*c2b0*/  IMAD R0, R63.reuse, UR6, RZ ;  /* 0x000000063f007c24 */ /* 0x040fe2000f8e02ff */
[----:B------:R-:W-:Y:S01]  /*c2c0*/  ISETP.LT.AND P6, PT, R63, R139, !P4 ;  /* 0x0000008b3f00720c */ /* 0x000fe200067c1270 */
[----:B------:R-:W-:Y:S01]  /*c2d0*/  IMAD R21, R62, UR6, RZ ;  /* 0x000000063e157c24 */ /* 0x000fe2000f8e02ff */
[----:B------:R-:W4:Y:S02]  /*c2e0*/  LDL.LU R65, [R1+0x30] ;  /* 0x0000300001417983 */ /* 0x000f240000300800 */
[----:B------:R-:W-:Y:S02]  /*c2f0*/  LEA R30, P3, R0, R33, 0x2 ;  /* 0x00000021001e7211 */ /* 0x000fe400078610ff */
[----:B------:R-:W-:Y:S01]  /*c300*/  ISETP.LT.AND P2, PT, R62, R139, !P4 ;  /* 0x0000008b3e00720c */ /* 0x000fe20006741270 */
[----:B------:R-:W4:Y:S01]  /*c310*/  LDL.LU R64, [R1+0x2c] ;  /* 0x00002c0001407983 */ /* 0x000f220000300800 */
[----:B------:R-:W-:Y:S01]  /*c320*/  LEA.HI.X.SX32 R31, R0, R35, 0x2, P3 ;  /* 0x00000023001f7211 */ /* 0x000fe200018f16ff */
[C---:B------:R-:W-:Y:S01]  /*c330*/  IMAD R0, R61.reuse, UR6, RZ ;  /* 0x000000063d007c24 */ /* 0x040fe2000f8e02ff */
[----:B------:R-:W-:Y:S01]  /*c340*/  ISETP.LT.AND P1, PT, R61, R139, !P4 ;  /* 0x0000008b3d00720c */ /* 0x000fe20006721270 */
[----:B------:R-:W4:Y:S04]  /*c350*/  LDL.LU R63, [R1+0x28] ;  /* 0x00002800013f7983 */ /* 0x000f280000300800 */
[----:B------:R3:W-:Y:S01]  /*c360*/  @P6 STG.E desc[UR16][R30.64], R17 ;  /* 0x000000111e006986 */ /* 0x0007e2000c101910 */
[----:B-1----:R-:W-:-:S02]  /*c370*/  LEA R22, P6, R0, R33, 0x2 ;  /* 0x0000002100167211 */ /* 0x002fc400078c10ff */
[C---:B------:R-:W-:Y:S01]  /*c380*/  LEA R20, P3, R21.reuse, R33, 0x2 ;  /* 0x0000002115147211 */ /* 0x040fe200078610ff */
[----:B------:R-:W4:Y:S01]  /*c390*/  LDL.LU R62, [R1+0x24] ;  /* 0x00002400013e7983 */ /* 0x000f220000300800 */
[----:B------:R-:W-:Y:S02]  /*c3a0*/  LEA.HI.X.SX32 R23, R0, R35, 0x2, P6 ;  /* 0x0000002300177211 */ /* 0x000fe400030f16ff */
[C---:B------:R-:W-:Y:S01]  /*c3b0*/  LEA R2, P5, R28.reuse, R33, 0x2 ;  /* 0x000000211c027211 */ /* 0x040fe200078a10ff */
[----:B------:R-:W4:Y:S01]  /*c3c0*/  LDL.LU R61, [R1+0x20] ;  /* 0x00002000013d7983 */ /* 0x000f220000300800 */
[-C--:B------:R-:W-:Y:S02]  /*c3d0*/  LEA.HI.X.SX32 R21, R21, R35.reuse, 0x2, P3 ;  /* 0x0000002315157211 */ /* 0x080fe400018f16ff */
[----:B------:R-:W-:-:S03]  /*c3e0*/  LEA.HI.X.SX32 R3, R28, R35, 0x2, P5 ;  /* 0x000000231c037211 */ /* 0x000fc600028f16ff */
[----:B------:R1:W-:Y:S04]  /*c3f0*/  @P2 STG.E desc[UR16][R20.64], R18 ;  /* 0x0000001214002986 */ /* 0x0003e8000c101910 */
[----:B------:R1:W-:Y:S04]  /*c400*/  @P1 STG.E desc[UR16][R22.64], R19 ;  /* 0x0000001316001986 */ /* 0x0003e8000c101910 */
[----:B------:R4:W-:Y:S01]  /*c410*/  @P0 STG.E desc[UR16][R2.64], R4 ;  /* 0x0000000402000986 */ /* 0x0009e2000c101910 */
[C---:B--2---:R-:W-:Y:S01]  /*c420*/  IMAD R0, R60.reuse, UR6, RZ ;  /* 0x000000063c007c24 */ /* 0x044fe2000f8e02ff */
[----:B------:R-:W-:-:S02]  /*c430*/  ISETP.LT.AND P3, PT, R60, R139, !P4 ;  /* 0x0000008b3c00720c */ /* 0x000fc40006761270 */
[----:B------:R-:W2:Y:S02]  /*c440*/  LDL.LU R60, [R1+0x1c] ;  /* 0x00001c00013c7983 */ /* 0x000ea40000300800 */
[C---:B------:R-:W-:Y:S01]  /*c450*/  LEA R24, P5, R0.reuse, R33, 0x2 ;  /* 0x0000002100187211 */ /* 0x040fe200078a10ff */
[C---:B---3--:R-:W-:Y:S01]  /*c460*/  IMAD R17, R59.reuse, UR6, RZ ;  /* 0x000000063b117c24 */ /* 0x048fe2000f8e02ff */
[----:B------:R-:W-:Y:S02]  /*c470*/  ISETP.LT.AND P2, PT, R59, R139, !P4 ;  /* 0x0000008b3b00720c */ /* 0x000fe40006741270 */
[----:B------:R-:W-:Y:S01]  /*c480*/  LEA.HI.X.SX32 R25, R0, R35, 0x2, P5 ;  /* 0x0000002300197211 */ /* 0x000fe200028f16ff */
[C---:B------:R-:W-:Y:S01]  /*c490*/  IMAD R0, R58.reuse, UR6, RZ ;  /* 0x000000063a007c24 */ /* 0x040fe2000f8e02ff */
[----:B------:R-:W-:Y:S01]  /*c4a0*/  ISETP.LT.AND P1, PT, R58, R139, !P4 ;  /* 0x0000008b3a00720c */ /* 0x000fe20006721270 */
[----:B------:R-:W3:Y:S04]  /*c4b0*/  LDL.LU R59, [R1+0x18] ;  /* 0x00001800013b7983 */ /* 0x000ee80000300800 */
[----:B------:R-:W3:Y:S01]  /*c4c0*/  LDL.LU R58, [R1+0x14] ;  /* 0x00001400013a7983 */ /* 0x000ee20000300800 */
[----:B------:R-:W-:-:S02]  /*c4d0*/  LEA R16, P5, R17, R33, 0x2 ;  /* 0x0000002111107211 */ /* 0x000fc400078a10ff */
[C---:B-1----:R-:W-:Y:S01]  /*c4e0*/  LEA R18, P6, R0.reuse, R33, 0x2 ;  /* 0x0000002100127211 */ /* 0x042fe200078c10ff */
[C---:B------:R-:W-:Y:S01]  /*c4f0*/  IMAD R26, R57.reuse, UR6, RZ ;  /* 0x00000006391a7c24 */ /* 0x040fe2000f8e02ff */
[----:B------:R-:W-:Y:S02]  /*c500*/  ISETP.LT.AND P0, PT, R57, R139, !P4 ;  /* 0x0000008b3900720c */ /* 0x000fe40006701270 */
[-C--:B------:R-:W-:Y:S01]  /*c510*/  LEA.HI.X.SX32 R17, R17, R35.reuse, 0x2, P5 ;  /* 0x0000002311117211 */ /* 0x080fe200028f16ff */
[----:B------:R-:W3:Y:S01]  /*c520*/  LDL.LU R57, [R1+0x10] ;  /* 0x0000100001397983 */ /* 0x000ee20000300800 */
[----:B------:R-:W-:Y:S02]  /*c530*/  LEA.HI.X.SX32 R19, R0, R35, 0x2, P6 ;  /* 0x0000002300137211 */ /* 0x000fe400030f16ff */
[C---:B----4-:R-:W-:Y:S01]  /*c540*/  ISETP.LT.AND P5, PT, R56.reuse, R139, !P4 ;  /* 0x0000008b3800720c */ /* 0x050fe200067a1270 */
[----:B------:R-:W-:Y:S02]  /*c550*/  IMAD R0, R56, UR6, RZ ;  /* 0x0000000638007c24 */ /* 0x000fe4000f8e02ff */
[----:B------:R-:W4:Y:S04]  /*c560*/  LDL.LU R56, [R1+0xc] ;  /* 0x00000c0001387983 */ /* 0x000f280000300800 */
[----:B------:R-:W-:Y:S01]  /*c570*/  @P3 STG.E desc[UR16][R24.64], R5 ;  /* 0x0000000518003986 */ /* 0x000fe2000c101910 */
[----:B------:R-:W-:-:S04]  /*c580*/  LEA R2, P3, R26, R33, 0x2 ;  /* 0x000000211a027211 */ /* 0x000fc800078610ff */
[----:B------:R-:W-:Y:S02]  /*c590*/  LEA.HI.X.SX32 R3, R26, R35, 0x2, P3 ;  /* 0x000000231a037211 */ /* 0x000fe400018f16ff */
[C---:B------:R-:W-:Y:S01]  /*c5a0*/  LEA R20, P3, R0.reuse, R33, 0x2 ;  /* 0x0000002100147211 */ /* 0x040fe200078610ff */
[----:B------:R1:W-:Y:S01]  /*c5b0*/  @P2 STG.E desc[UR16][R16.64], R6 ;  /* 0x0000000610002986 */ /* 0x0003e2000c101910 */
[C---:B------:R-:W-:Y:S02]  /*c5c0*/  ISETP.LT.AND P2, PT, R65.reuse, R139, !P4 ;  /* 0x0000008b4100720c */ /* 0x040fe40006741270 */
[----:B------:R-:W-:Y:S01]  /*c5d0*/  LEA.HI.X.SX32 R21, R0, R35, 0x2, P3 ;  /* 0x0000002300157211 */ /* 0x000fe200018f16ff */
[----:B------:R-:W-:Y:S01]  /*c5e0*/  IMAD R0, R65, UR6, RZ ;  /* 0x0000000641007c24 */ /* 0x000fe2000f8e02ff */
[----:B------:R-:W-:Y:S01]  /*c5f0*/  @P1 STG.E desc[UR16][R18.64], R7 ;  /* 0x0000000712001986 */ /* 0x000fe2000c101910 */
[C---:B------:R-:W-:Y:S01]  /*c600*/  IMAD R22, R64.reuse, UR6, RZ ;  /* 0x0000000640167c24 */ /* 0x040fe2000f8e02ff */
[-C--:B------:R-:W-:Y:S01]  /*c610*/  ISETP.LT.AND P1, PT, R64, R139.reuse, !P4 ;  /* 0x0000008b4000720c */ /* 0x080fe20006721270 */
[C---:B------:R-:W-:Y:S01]  /*c620*/  IMAD R23, R63.reuse, UR6, RZ ;  /* 0x000000063f177c24 */ /* 0x040fe2000f8e02ff */
[----:B------:R1:W-:Y:S01]  /*c630*/  @P0 STG.E desc[UR16][R2.64], R8 ;  /* 0x0000000802000986 */ /* 0x0003e2000c101910 */
[----:B------:R-:W-:-:S02]  /*c640*/  ISETP.LT.AND P0, PT, R63, R139, !P4 ;  /* 0x0000008b3f00720c */ /* 0x000fc40006701270 */
[-C--:B------:R-:W-:Y:S01]  /*c650*/  LEA R4, P3, R0, R33.reuse, 0x2 ;  /* 0x0000002100047211 */ /* 0x080fe200078610ff */
[----:B------:R-:W-:Y:S01]  /*c660*/  @P5 STG.E desc[UR16][R20.64], R9 ;  /* 0x0000000914005986 */ /* 0x000fe2000c101910 */
[----:B-1----:R-:W-:Y:S01]  /*c670*/  LEA R6, P6, R23, R33, 0x2 ;  /* 0x0000002117067211 */ /* 0x002fe200078c10ff */
[----:B------:R-:W-:Y:S01]  /*c680*/  IMAD R17, R62, UR6, RZ ;  /* 0x000000063e117c24 */ /* 0x000fe2000f8e02ff */
[----:B------:R-:W-:Y:S02]  /*c690*/  LEA.HI.X.SX32 R5, R0, R35, 0x2, P3 ;  /* 0x0000002300057211 */ /* 0x000fe400018f16ff */
[----:B------:R-:W-:Y:S02]  /*c6a0*/  LEA R2, P5, R22, R33, 0x2 ;  /* 0x0000002116027211 */ /* 0x000fe400078a10ff */
[----:B------:R-:W-:Y:S02]  /*c6b0*/  ISETP.LT.AND P3, PT, R62, R139, !P4 ;  /* 0x0000008b3e00720c */ /* 0x000fe40006761270 */
[-C--:B------:R-:W-:Y:S01]  /*c6c0*/  LEA.HI.X.SX32 R3, R22, R35.reuse, 0x2, P5 ;  /* 0x0000002316037211 */ /* 0x080fe200028f16ff */
[----:B------:R-:W-:Y:S01]  /*c6d0*/  IMAD R0, R61, UR6, RZ ;  /* 0x000000063d007c24 */ /* 0x000fe2000f8e02ff */
[----:B------:R-:W-:Y:S01]  /*c6e0*/  LEA.HI.X.SX32 R7, R23, R35, 0x2, P6 ;  /* 0x0000002317077211 */ /* 0x000fe200030f16ff */
[----:B------:R-:W-:Y:S01]  /*c6f0*/  @P2 STG.E desc[UR16][R4.64], R10 ;  /* 0x0000000a04002986 */ /* 0x000fe2000c101910 */
[----:B------:R-:W-:-:S03]  /*c700*/  LEA R16, P5, R17, R33, 0x2 ;  /* 0x0000002111107211 */ /* 0x000fc600078a10ff */
[----:B------:R1:W-:Y:S01]  /*c710*/  @P1 STG.E desc[UR16][R2.64], R11 ;  /* 0x0000000b02001986 */ /* 0x0003e2000c101910 */
[----:B------:R-:W-:-:S03]  /*c720*/  LEA.HI.X.SX32 R17, R17, R35, 0x2, P5 ;  /* 0x0000002311117211 */ /* 0x000fc600028f16ff */
[----:B------:R3:W-:Y:S01]  /*c730*/  @P0 STG.E desc[UR16][R6.64], R12 ;  /* 0x0000000c06000986 */ /* 0x0007e2000c101910 */
[----:B------:R-:W-:Y:S02]  /*c740*/  ISETP.LT.AND P5, PT, R61, R139, !P4 ;  /* 0x0000008b3d00720c */ /* 0x000fe400067a1270 */
[C---:B-1----:R-:W-:Y:S01]  /*c750*/  LEA R2, P0, R0.reuse, R33, 0x2 ;  /* 0x0000002100027211 */ /* 0x042fe200078010ff */
[----:B------:R1:W-:Y:S03]  /*c760*/  @P3 STG.E desc[UR16][R16.64], R13 ;  /* 0x0000000d10003986 */ /* 0x0003e6000c101910 */
[----:B------:R-:W-:-:S07]  /*c770*/  LEA.HI.X.SX32 R3, R0, R35, 0x2, P0 ;  /* 0x0000002300037211 */ /* 0x000fce00000f16ff */
[----:B------:R1:W-:Y:S01]  /*c780*/  @P5 STG.E desc[UR16][R2.64], R14 ;  /* 0x0000000e02005986 */ /* 0x0003e2000c101910 */
[C---:B--2---:R-:W-:Y:S01]  /*c790*/  IMAD R9, R60.reuse, UR6, RZ ;  /* 0x000000063c097c24 */ /* 0x044fe2000f8e02ff */
[----:B------:R-:W-:Y:S01]  /*c7a0*/  ISETP.LT.AND P3, PT, R60, R139, !P4 ;  /* 0x0000008b3c00720c */ /* 0x000fe20006761270 */
[----:B---3--:R-:W-:Y:S02]  /*c7b0*/  IMAD R18, R59, UR6, RZ ;  /* 0x000000063b127c24 */ /* 0x008fe4000f8e02ff */
[----:B------:R-:W-:Y:S01]  /*c7c0*/  IMAD R19, R58, UR6, RZ ;  /* 0x000000063a137c24 */ /* 0x000fe2000f8e02ff */
[-C--:B------:R-:W-:Y:S02]  /*c7d0*/  LEA R4, P6, R9, R33.reuse, 0x2 ;  /* 0x0000002109047211 */ /* 0x080fe400078c10ff */
[-C--:B------:R-:W-:Y:S02]  /*c7e0*/  LEA R6, P1, R18, R33.reuse, 0x2 ;  /* 0x0000002112067211 */ /* 0x080fe400078210ff */
[----:B------:R-:W-:-:S02]  /*c7f0*/  LEA R8, P0, R19, R33, 0x2 ;  /* 0x0000002113087211 */ /* 0x000fc400078010ff */
[----:B------:R-:W-:Y:S01]  /*c800*/  ISETP.LT.AND P2, PT, R59, R139, !P4 ;  /* 0x0000008b3b00720c */ /* 0x000fe20006741270 */
[----:B------:R-:W-:Y:S01]  /*c810*/  IMAD R20, R57, UR6, RZ ;  /* 0x0000000639147c24 */ /* 0x000fe2000f8e02ff */
[-C--:B------:R-:W-:Y:S02]  /*c820*/  LEA.HI.X.SX32 R5, R9, R35.reuse, 0x2, P6 ;  /* 0x0000002309057211 */ /* 0x080fe400030f16ff */
[----:B------:R-:W-:Y:S02]  /*c830*/  LEA.HI.X.SX32 R7, R18, R35, 0x2, P1 ;  /* 0x0000002312077211 */ /* 0x000fe400008f16ff */
[----:B------:R-:W-:Y:S02]  /*c840*/  ISETP.LT.AND P1, PT, R58, R139, !P4 ;  /* 0x0000008b3a00720c */ /* 0x000fe40006721270 */
[----:B------:R-:W-:Y:S02]  /*c850*/  LEA.HI.X.SX32 R9, R19, R35, 0x2, P0 ;  /* 0x0000002313097211 */ /* 0x000fe400000f16ff */
[----:B------:R-:W-:-:S02]  /*c860*/  ISETP.LT.AND P0, PT, R57, R139, !P4 ;  /* 0x0000008b3900720c */ /* 0x000fc40006701270 */
[----:B----4-:R-:W-:Y:S02]  /*c870*/  ISETP.LT.AND P4, PT, R56, R139, !P4 ;  /* 0x0000008b3800720c */ /* 0x010fe40006781270 */
[----:B------:R-:W-:Y:S01]  /*c880*/  LEA R10, P6, R20, R33, 0x2 ;  /* 0x00000021140a7211 */ /* 0x000fe200078c10ff */
[----:B------:R-:W-:Y:S01]  /*c890*/  IMAD R21, R56, UR6, RZ ;  /* 0x0000000638157c24 */ /* 0x000fe2000f8e02ff */
[----:B------:R2:W-:Y:S02]  /*c8a0*/  @P3 STG.E desc[UR16][R4.64], R15 ;  /* 0x0000000f04003986 */ /* 0x0005e4000c101910 */
[----:B------:R-:W-:Y:S02]  /*c8b0*/  LEA.HI.X.SX32 R11, R20, R35, 0x2, P6 ;  /* 0x00000023140b7211 */ /* 0x000fe400030f16ff */
[----:B------:R2:W-:Y:S01]  /*c8c0*/  @P2 STG.E desc[UR16][R6.64], R192 ;  /* 0x000000c006002986 */ /* 0x0005e2000c101910 */
[----:B------:R-:W-:-:S03]  /*c8d0*/  LEA R12, P6, R21, R33, 0x2 ;  /* 0x00000021150c7211 */ /* 0x000fc600078c10ff */
[----:B------:R2:W-:Y:S01]  /*c8e0*/  @P1 STG.E desc[UR16][R8.64], R193 ;  /* 0x000000c108001986 */ /* 0x0005e2000c101910 */
[----:B-1----:R-:W-:-:S03]  /*c8f0*/  LEA.HI.X.SX32 R13, R21, R35, 0x2, P6 ;  /* 0x00000023150d7211 */ /* 0x002fc600030f16ff */
[----:B------:R2:W-:Y:S01]  /*c900*/  @P0 STG.E desc[UR16][R10.64], R194 ;  /* 0x000000c20a000986 */ /* 0x0005e2000c101910 */
[----:B------:R-:W-:Y:S05]  /*c910*/  @!P4 EXIT ;  /* 0x000000000000c94d */ /* 0x000fea0003800000 */
[----:B------:R-:W-:Y:S01]  /*c920*/  STG.E desc[UR16][R12.64], R195 ;  /* 0x000000c30c007986 */ /* 0x000fe2000c101910 */
[----:B------:R-:W-:Y:S05]  /*c930*/  EXIT ;  /* 0x000000000000794d */ /* 0x000fea0003800000 */
.L_x_2:
[----:B------:R-:W-:-:S00]  /*c940*/  BRA `(.L_x_2) ;  /* 0xfffffffc00fc7947 */ /* 0x000fc0000383ffff */
[----:B------:R-:W-:-:S00]  /*c950*/  NOP ;  /* 0x0000000000007918 */ /* 0x000fc00000000000 */
        /* <DEDUP_REMOVED lines=10> */
.L_x_3:


//--------------------- .nv.shared.matmul_kernel  --------------------------
	.section	.nv.shared.matmul_kernel,"aw",@nobits
	.sectionflags	@""
	.align	16
	.zero		1024


//--------------------- .nv.shared.reserved.0     --------------------------
	.section	.nv.shared.reserved.0,"aw",@nobits
	.weak		__nv_reservedSMEM_offset_0_alias
	.size		__nv_reservedSMEM_offset_0_alias, 0, 0
	.other		__nv_reservedSMEM_offset_0_alias,@"STO_CUDA_RESERVED_SHARED STV_DEFAULT"
__nv_reservedSMEM_offset_0_alias:
	.zero		0


//--------------------- .nv.constant0.matmul_kernel --------------------------
	.section	.nv.constant0.matmul_kernel,"a",@progbits
	.sectionflags	@""
	.align	4
.nv.constant0.matmul_kernel:
	.zero		608


//--------------------- SYMBOLS --------------------------

	.type		.nv.reservedSmem.offset0,@object
	.size		.nv.reservedSmem.offset0,0x4
